//
// Generated by NVIDIA NVVM Compiler
//
// Compiler Build ID: CL-36424714
// Cuda compilation tools, release 13.0, V13.0.88
// Based on NVVM 20.0.0
//

.version 9.0
.target sm_100
.address_size 64

	// .globl	_Z13NaiveMMKernelPfS_S_i
// _ZZ17OptimizedMMKernelPfS_S_iE7sharedA has been demoted
// _ZZ17OptimizedMMKernelPfS_S_iE7sharedB has been demoted

.visible .entry _Z13NaiveMMKernelPfS_S_i(
	.param .u64 .ptr .align 1 _Z13NaiveMMKernelPfS_S_i_param_0,
	.param .u64 .ptr .align 1 _Z13NaiveMMKernelPfS_S_i_param_1,
	.param .u64 .ptr .align 1 _Z13NaiveMMKernelPfS_S_i_param_2,
	.param .u32 _Z13NaiveMMKernelPfS_S_i_param_3
)
{
	.reg .pred 	%p<10>;
	.reg .b32 	%r<39>;
	.reg .b32 	%f<68>;
	.reg .b64 	%rd<67>;

	ld.param.u64 	%rd14, [_Z13NaiveMMKernelPfS_S_i_param_0];
	ld.param.u64 	%rd15, [_Z13NaiveMMKernelPfS_S_i_param_1];
	ld.param.u32 	%r17, [_Z13NaiveMMKernelPfS_S_i_param_3];
	cvta.to.global.u64 	%rd1, %rd15;
	cvta.to.global.u64 	%rd2, %rd14;
	mov.u32 	%r18, %ntid.x;
	mov.u32 	%r19, %ctaid.x;
	mov.u32 	%r20, %tid.x;
	mad.lo.s32 	%r1, %r18, %r19, %r20;
	mov.u32 	%r21, %ntid.y;
	mov.u32 	%r22, %ctaid.y;
	mov.u32 	%r23, %tid.y;
	mad.lo.s32 	%r2, %r21, %r22, %r23;
	setp.lt.s32 	%p1, %r17, 1;
	mov.f32 	%f67, 0f00000000;
	@%p1 bra 	$L__BB0_12;
	mul.lo.s32 	%r3, %r17, %r2;
	and.b32  	%r4, %r17, 7;
	setp.lt.u32 	%p2, %r17, 8;
	mov.f32 	%f67, 0f00000000;
	mov.b32 	%r37, 0;
	@%p2 bra 	$L__BB0_4;
	and.b32  	%r37, %r17, 2147483640;
	neg.s32 	%r35, %r37;
	mul.wide.u32 	%rd16, %r17, 4;
	add.s64 	%rd3, %rd1, %rd16;
	mul.wide.u32 	%rd17, %r17, 8;
	add.s64 	%rd4, %rd1, %rd17;
	mul.wide.u32 	%rd18, %r17, 12;
	add.s64 	%rd5, %rd1, %rd18;
	mul.wide.u32 	%rd19, %r17, 16;
	add.s64 	%rd6, %rd1, %rd19;
	mul.wide.u32 	%rd20, %r17, 20;
	add.s64 	%rd7, %rd1, %rd20;
	mul.wide.u32 	%rd21, %r17, 24;
	add.s64 	%rd8, %rd1, %rd21;
	mul.wide.u32 	%rd22, %r17, 28;
	add.s64 	%rd9, %rd1, %rd22;
	mul.wide.u32 	%rd23, %r3, 4;
	add.s64 	%rd24, %rd23, %rd2;
	add.s64 	%rd66, %rd24, 16;
	mov.f32 	%f67, 0f00000000;
	mov.u32 	%r34, %r1;
$L__BB0_3:
	.pragma "nounroll";
	mul.wide.s32 	%rd25, %r34, 4;
	add.s64 	%rd26, %rd3, %rd25;
	add.s64 	%rd27, %rd4, %rd25;
	add.s64 	%rd28, %rd5, %rd25;
	add.s64 	%rd29, %rd6, %rd25;
	add.s64 	%rd30, %rd7, %rd25;
	add.s64 	%rd31, %rd8, %rd25;
	add.s64 	%rd32, %rd9, %rd25;
	add.s64 	%rd33, %rd1, %rd25;
	ld.global.f32 	%f17, [%rd66+-16];
	ld.global.f32 	%f18, [%rd33];
	fma.rn.f32 	%f19, %f17, %f18, %f67;
	ld.global.f32 	%f20, [%rd66+-12];
	ld.global.f32 	%f21, [%rd26];
	fma.rn.f32 	%f22, %f20, %f21, %f19;
	ld.global.f32 	%f23, [%rd66+-8];
	ld.global.f32 	%f24, [%rd27];
	fma.rn.f32 	%f25, %f23, %f24, %f22;
	ld.global.f32 	%f26, [%rd66+-4];
	ld.global.f32 	%f27, [%rd28];
	fma.rn.f32 	%f28, %f26, %f27, %f25;
	ld.global.f32 	%f29, [%rd66];
	ld.global.f32 	%f30, [%rd29];
	fma.rn.f32 	%f31, %f29, %f30, %f28;
	ld.global.f32 	%f32, [%rd66+4];
	ld.global.f32 	%f33, [%rd30];
	fma.rn.f32 	%f34, %f32, %f33, %f31;
	ld.global.f32 	%f35, [%rd66+8];
	ld.global.f32 	%f36, [%rd31];
	fma.rn.f32 	%f37, %f35, %f36, %f34;
	ld.global.f32 	%f38, [%rd66+12];
	ld.global.f32 	%f39, [%rd32];
	fma.rn.f32 	%f67, %f38, %f39, %f37;
	add.s32 	%r35, %r35, 8;
	shl.b32 	%r25, %r17, 3;
	add.s32 	%r34, %r34, %r25;
	add.s64 	%rd66, %rd66, 32;
	setp.ne.s32 	%p3, %r35, 0;
	@%p3 bra 	$L__BB0_3;
$L__BB0_4:
	setp.eq.s32 	%p4, %r4, 0;
	@%p4 bra 	$L__BB0_12;
	and.b32  	%r12, %r17, 3;
	setp.lt.u32 	%p5, %r4, 4;
	@%p5 bra 	$L__BB0_7;
	add.s32 	%r26, %r37, %r3;
	mul.wide.u32 	%rd34, %r26, 4;
	add.s64 	%rd35, %rd2, %rd34;
	ld.global.f32 	%f41, [%rd35];
	mad.lo.s32 	%r27, %r37, %r17, %r1;
	mul.wide.s32 	%rd36, %r27, 4;
	add.s64 	%rd37, %rd1, %rd36;
	ld.global.f32 	%f42, [%rd37];
	fma.rn.f32 	%f43, %f41, %f42, %f67;
	cvt.u64.u32 	%rd38, %r3;
	cvt.u64.u32 	%rd39, %r37;
	add.s64 	%rd40, %rd39, %rd38;
	shl.b64 	%rd41, %rd40, 2;
	add.s64 	%rd42, %rd2, %rd41;
	ld.global.f32 	%f44, [%rd42+4];
	mul.wide.u32 	%rd43, %r17, 4;
	add.s64 	%rd44, %rd37, %rd43;
	ld.global.f32 	%f45, [%rd44];
	fma.rn.f32 	%f46, %f44, %f45, %f43;
	ld.global.f32 	%f47, [%rd42+8];
	add.s64 	%rd45, %rd44, %rd43;
	ld.global.f32 	%f48, [%rd45];
	fma.rn.f32 	%f49, %f47, %f48, %f46;
	ld.global.f32 	%f50, [%rd42+12];
	add.s64 	%rd46, %rd45, %rd43;
	ld.global.f32 	%f51, [%rd46];
	fma.rn.f32 	%f67, %f50, %f51, %f49;
	add.s32 	%r37, %r37, 4;
$L__BB0_7:
	setp.eq.s32 	%p6, %r12, 0;
	@%p6 bra 	$L__BB0_12;
	setp.eq.s32 	%p7, %r12, 1;
	@%p7 bra 	$L__BB0_10;
	add.s32 	%r28, %r37, %r3;
	mul.wide.u32 	%rd47, %r28, 4;
	add.s64 	%rd48, %rd2, %rd47;
	ld.global.f32 	%f53, [%rd48];
	mad.lo.s32 	%r29, %r37, %r17, %r1;
	mul.wide.s32 	%rd49, %r29, 4;
	add.s64 	%rd50, %rd1, %rd49;
	ld.global.f32 	%f54, [%rd50];
	fma.rn.f32 	%f55, %f53, %f54, %f67;
	cvt.u64.u32 	%rd51, %r3;
	cvt.u64.u32 	%rd52, %r37;
	add.s64 	%rd53, %rd52, %rd51;
	shl.b64 	%rd54, %rd53, 2;
	add.s64 	%rd55, %rd2, %rd54;
	ld.global.f32 	%f56, [%rd55+4];
	mul.wide.u32 	%rd56, %r17, 4;
	add.s64 	%rd57, %rd50, %rd56;
	ld.global.f32 	%f57, [%rd57];
	fma.rn.f32 	%f67, %f56, %f57, %f55;
	add.s32 	%r37, %r37, 2;
$L__BB0_10:
	and.b32  	%r30, %r17, 1;
	setp.eq.b32 	%p8, %r30, 1;
	not.pred 	%p9, %p8;
	@%p9 bra 	$L__BB0_12;
	add.s32 	%r31, %r37, %r3;
	mul.wide.u32 	%rd58, %r31, 4;
	add.s64 	%rd59, %rd2, %rd58;
	ld.global.f32 	%f58, [%rd59];
	mad.lo.s32 	%r32, %r37, %r17, %r1;
	mul.wide.s32 	%rd60, %r32, 4;
	add.s64 	%rd61, %rd1, %rd60;
	ld.global.f32 	%f59, [%rd61];
	fma.rn.f32 	%f67, %f58, %f59, %f67;
$L__BB0_12:
	ld.param.u64 	%rd65, [_Z13NaiveMMKernelPfS_S_i_param_2];
	cvta.to.global.u64 	%rd62, %rd65;
	mad.lo.s32 	%r33, %r17, %r2, %r1;
	mul.wide.s32 	%rd63, %r33, 4;
	add.s64 	%rd64, %rd62, %rd63;
	st.global.f32 	[%rd64], %f67;
	ret;

}
	// .globl	_Z17OptimizedMMKernelPfS_S_i
.visible .entry _Z17OptimizedMMKernelPfS_S_i(
	.param .u64 .ptr .align 1 _Z17OptimizedMMKernelPfS_S_i_param_0,
	.param .u64 .ptr .align 1 _Z17OptimizedMMKernelPfS_S_i_param_1,
	.param .u64 .ptr .align 1 _Z17OptimizedMMKernelPfS_S_i_param_2,
	.param .u32 _Z17OptimizedMMKernelPfS_S_i_param_3
)
{
	.reg .pred 	%p<3>;
	.reg .b32 	%r<36>;
	.reg .b32 	%f<57>;
	.reg .b64 	%rd<13>;
	// demoted variable
	.shared .align 4 .b8 _ZZ17OptimizedMMKernelPfS_S_iE7sharedA[1024];
	// demoted variable
	.shared .align 4 .b8 _ZZ17OptimizedMMKernelPfS_S_iE7sharedB[1024];
	ld.param.u64 	%rd3, [_Z17OptimizedMMKernelPfS_S_i_param_0];
	ld.param.u64 	%rd4, [_Z17OptimizedMMKernelPfS_S_i_param_1];
	ld.param.u64 	%rd5, [_Z17OptimizedMMKernelPfS_S_i_param_2];
	ld.param.u32 	%r20, [_Z17OptimizedMMKernelPfS_S_i_param_3];
	mov.u32 	%r1, %tid.x;
	mov.u32 	%r2, %tid.y;
	mov.u32 	%r21, %ctaid.x;
	mov.u32 	%r22, %ntid.x;
	mad.lo.s32 	%r3, %r21, %r22, %r1;
	mov.u32 	%r23, %ctaid.y;
	mov.u32 	%r24, %ntid.y;
	mad.lo.s32 	%r4, %r23, %r24, %r2;
	div.u32 	%r5, %r20, %r22;
	setp.lt.s32 	%p1, %r5, 1;
	mov.f32 	%f56, 0f00000000;
	@%p1 bra 	$L__BB1_3;
	shl.b32 	%r25, %r2, 4;
	add.s32 	%r26, %r25, %r1;
	shl.b32 	%r27, %r26, 2;
	mov.u32 	%r28, _ZZ17OptimizedMMKernelPfS_S_iE7sharedA;
	add.s32 	%r6, %r28, %r27;
	mov.u32 	%r29, _ZZ17OptimizedMMKernelPfS_S_iE7sharedB;
	add.s32 	%r7, %r29, %r27;
	shl.b32 	%r30, %r2, 6;
	add.s32 	%r8, %r28, %r30;
	shl.b32 	%r31, %r1, 2;
	add.s32 	%r9, %r29, %r31;
	neg.s32 	%r35, %r5;
	mad.lo.s32 	%r34, %r2, %r20, %r3;
	shl.b32 	%r12, %r20, 4;
	mad.lo.s32 	%r33, %r20, %r4, %r1;
	cvta.to.global.u64 	%rd1, %rd3;
	cvta.to.global.u64 	%rd2, %rd4;
	mov.f32 	%f56, 0f00000000;
$L__BB1_2:
	mul.wide.s32 	%rd6, %r33, 4;
	add.s64 	%rd7, %rd1, %rd6;
	ld.global.f32 	%f6, [%rd7];
	st.shared.f32 	[%r6], %f6;
	mul.wide.s32 	%rd8, %r34, 4;
	add.s64 	%rd9, %rd2, %rd8;
	ld.global.f32 	%f7, [%rd9];
	st.shared.f32 	[%r7], %f7;
	bar.sync 	0;
	ld.shared.f32 	%f8, [%r8];
	ld.shared.f32 	%f9, [%r9];
	fma.rn.f32 	%f10, %f8, %f9, %f56;
	ld.shared.f32 	%f11, [%r8+4];
	ld.shared.f32 	%f12, [%r9+64];
	fma.rn.f32 	%f13, %f11, %f12, %f10;
	ld.shared.f32 	%f14, [%r8+8];
	ld.shared.f32 	%f15, [%r9+128];
	fma.rn.f32 	%f16, %f14, %f15, %f13;
	ld.shared.f32 	%f17, [%r8+12];
	ld.shared.f32 	%f18, [%r9+192];
	fma.rn.f32 	%f19, %f17, %f18, %f16;
	ld.shared.f32 	%f20, [%r8+16];
	ld.shared.f32 	%f21, [%r9+256];
	fma.rn.f32 	%f22, %f20, %f21, %f19;
	ld.shared.f32 	%f23, [%r8+20];
	ld.shared.f32 	%f24, [%r9+320];
	fma.rn.f32 	%f25, %f23, %f24, %f22;
	ld.shared.f32 	%f26, [%r8+24];
	ld.shared.f32 	%f27, [%r9+384];
	fma.rn.f32 	%f28, %f26, %f27, %f25;
	ld.shared.f32 	%f29, [%r8+28];
	ld.shared.f32 	%f30, [%r9+448];
	fma.rn.f32 	%f31, %f29, %f30, %f28;
	ld.shared.f32 	%f32, [%r8+32];
	ld.shared.f32 	%f33, [%r9+512];
	fma.rn.f32 	%f34, %f32, %f33, %f31;
	ld.shared.f32 	%f35, [%r8+36];
	ld.shared.f32 	%f36, [%r9+576];
	fma.rn.f32 	%f37, %f35, %f36, %f34;
	ld.shared.f32 	%f38, [%r8+40];
	ld.shared.f32 	%f39, [%r9+640];
	fma.rn.f32 	%f40, %f38, %f39, %f37;
	ld.shared.f32 	%f41, [%r8+44];
	ld.shared.f32 	%f42, [%r9+704];
	fma.rn.f32 	%f43, %f41, %f42, %f40;
	ld.shared.f32 	%f44, [%r8+48];
	ld.shared.f32 	%f45, [%r9+768];
	fma.rn.f32 	%f46, %f44, %f45, %f43;
	ld.shared.f32 	%f47, [%r8+52];
	ld.shared.f32 	%f48, [%r9+832];
	fma.rn.f32 	%f49, %f47, %f48, %f46;
	ld.shared.f32 	%f50, [%r8+56];
	ld.shared.f32 	%f51, [%r9+896];
	fma.rn.f32 	%f52, %f50, %f51, %f49;
	ld.shared.f32 	%f53, [%r8+60];
	ld.shared.f32 	%f54, [%r9+960];
	fma.rn.f32 	%f56, %f53, %f54, %f52;
	bar.sync 	0;
	add.s32 	%r35, %r35, 1;
	setp.ne.s32 	%p2, %r35, 0;
	add.s32 	%r34, %r34, %r12;
	add.s32 	%r33, %r33, 16;
	@%p2 bra 	$L__BB1_2;
$L__BB1_3:
	cvta.to.global.u64 	%rd10, %rd5;
	mad.lo.s32 	%r32, %r20, %r4, %r3;
	mul.wide.s32 	%rd11, %r32, 4;
	add.s64 	%rd12, %rd10, %rd11;
	st.global.f32 	[%rd12], %f56;
	ret;

}


// ===== COMPILED SASS (sm_100) =====

	.target	sm_100

	.elftype	@"ET_EXEC"


//--------------------- .note.nv.tkinfo           --------------------------
	.section	.note.nv.tkinfo,"",@"SHT_NOTE"
	.sectionflags	@"SHF_NOTE_NV_TKINFO"
	.tkinfo
        /*0018*/ 	.word	0x00000002
        /*0030*/ 	.string	""
        /*0030*/ 	.string	"ptxas"
        /*0030*/ 	.string	"Cuda compilation tools, release 13.0, V13.0.88"
        /*0030*/ 	.string	"Build cuda_13.0.r13.0/compiler.36424714_0"
        /*0030*/ 	.string	"-arch sm_100 -m 64 "



//--------------------- .note.nv.cuinfo           --------------------------
	.section	.note.nv.cuinfo,"",@"SHT_NOTE"
	.sectionflags	@"SHF_NOTE_NV_CUINFO"
        /*0018*/ 	.short	0x0002
        /*001a*/ 	.short	0x0064
        /*001c*/ 	.short	0x0082
	.zero		2


//--------------------- .nv.info                  --------------------------
	.section	.nv.info,"",@"SHT_CUDA_INFO"
	.align	4


	//----- nvinfo : EIATTR_REGCOUNT
	.align		4
        /*0000*/ 	.byte	0x04, 0x2f
        /*0002*/ 	.short	(.L_1 - .L_0)
	.align		4
.L_0:
        /*0004*/ 	.word	index@(_Z13NaiveMMKernelPfS_S_i)
        /*0008*/ 	.word	0x0000001e


	//----- nvinfo : EIATTR_FRAME_SIZE
	.align		4
.L_1:
        /*000c*/ 	.byte	0x04, 0x11
        /*000e*/ 	.short	(.L_3 - .L_2)
	.align		4
.L_2:
        /*0010*/ 	.word	index@(_Z13NaiveMMKernelPfS_S_i)
        /*0014*/ 	.word	0x00000000


	//----- nvinfo : EIATTR_REGCOUNT
	.align		4
.L_3:
        /*0018*/ 	.byte	0x04, 0x2f
        /*001a*/ 	.short	(.L_5 - .L_4)
	.align		4
.L_4:
        /*001c*/ 	.word	index@(_Z17OptimizedMMKernelPfS_S_i)
        /*0020*/ 	.word	0x00000020


	//----- nvinfo : EIATTR_FRAME_SIZE
	.align		4
.L_5:
        /*0024*/ 	.byte	0x04, 0x11
        /*0026*/ 	.short	(.L_7 - .L_6)
	.align		4
.L_6:
        /*0028*/ 	.word	index@(_Z17OptimizedMMKernelPfS_S_i)
        /*002c*/ 	.word	0x00000000


	//----- nvinfo : EIATTR_MIN_STACK_SIZE
	.align		4
.L_7:
        /*0030*/ 	.byte	0x04, 0x12
        /*0032*/ 	.short	(.L_9 - .L_8)
	.align		4
.L_8:
        /*0034*/ 	.word	index@(_Z17OptimizedMMKernelPfS_S_i)
        /*0038*/ 	.word	0x00000000


	//----- nvinfo : EIATTR_MIN_STACK_SIZE
	.align		4
.L_9:
        /*003c*/ 	.byte	0x04, 0x12
        /*003e*/ 	.short	(.L_11 - .L_10)
	.align		4
.L_10:
        /*0040*/ 	.word	index@(_Z13NaiveMMKernelPfS_S_i)
        /*0044*/ 	.word	0x00000000
.L_11:


//--------------------- .nv.compat                --------------------------
	.section	.nv.compat,"",@"SHT_CUDA_COMPAT_INFO"
	.align	4
        /*0000*/ 	.byte	0x02, 0x09, 0x00, 0x00, 0x02, 0x02, 0x01, 0x00, 0x02, 0x05, 0x05, 0x00, 0x03, 0x07, 0x01, 0x01
        /*0010*/ 	.byte	0x02, 0x03, 0x00, 0x00, 0x02, 0x06, 0x01, 0x00, 0x04, 0x0b, 0x08, 0x00, 0x09, 0x00, 0x00, 0x00
        /*0020*/ 	.byte	0x00, 0x00, 0x00, 0x00


//--------------------- .nv.info._Z17OptimizedMMKernelPfS_S_i --------------------------
	.section	.nv.info._Z17OptimizedMMKernelPfS_S_i,"",@"SHT_CUDA_INFO"
	.sectionflags	@""
	.align	4


	//----- nvinfo : EIATTR_CUDA_API_VERSION
	.align		4
        /*0000*/ 	.byte	0x04, 0x37
        /*0002*/ 	.short	(.L_13 - .L_12)
.L_12:
        /*0004*/ 	.word	0x00000082


	//----- nvinfo : EIATTR_KPARAM_INFO
	.align		4
.L_13:
        /*0008*/ 	.byte	0x04, 0x17
        /*000a*/ 	.short	(.L_15 - .L_14)
.L_14:
        /*000c*/ 	.word	0x00000000
        /*0010*/ 	.short	0x0003
        /*0012*/ 	.short	0x0018
        /*0014*/ 	.byte	0x00, 0xf0, 0x11, 0x00


	//----- nvinfo : EIATTR_KPARAM_INFO
	.align		4
.L_15:
        /*0018*/ 	.byte	0x04, 0x17
        /*001a*/ 	.short	(.L_17 - .L_16)
.L_16:
        /*001c*/ 	.word	0x00000000
        /*0020*/ 	.short	0x0002
        /*0022*/ 	.short	0x0010
        /*0024*/ 	.byte	0x00, 0xf5, 0x21, 0x00


	//----- nvinfo : EIATTR_KPARAM_INFO
	.align		4
.L_17:
        /*0028*/ 	.byte	0x04, 0x17
        /*002a*/ 	.short	(.L_19 - .L_18)
.L_18:
        /*002c*/ 	.word	0x00000000
        /*0030*/ 	.short	0x0001
        /*0032*/ 	.short	0x0008
        /*0034*/ 	.byte	0x00, 0xf5, 0x21, 0x00


	//----- nvinfo : EIATTR_KPARAM_INFO
	.align		4
.L_19:
        /*0038*/ 	.byte	0x04, 0x17
        /*003a*/ 	.short	(.L_21 - .L_20)
.L_20:
        /*003c*/ 	.word	0x00000000
        /*0040*/ 	.short	0x0000
        /*0042*/ 	.short	0x0000
        /*0044*/ 	.byte	0x00, 0xf5, 0x21, 0x00


	//----- nvinfo : EIATTR_SPARSE_MMA_MASK
	.align		4
.L_21:
        /*0048*/ 	.byte	0x03, 0x50
        /*004a*/ 	.short	0x0000


	//----- nvinfo : EIATTR_MAXREG_COUNT
	.align		4
        /*004c*/ 	.byte	0x03, 0x1b
        /*004e*/ 	.short	0x00ff


	//----- nvinfo : EIATTR_NUM_BARRIERS
	.align		4
        /*0050*/ 	.byte	0x02, 0x4c
        /*0052*/ 	.byte	0x01
	.zero		1


	//----- nvinfo : EIATTR_MERCURY_ISA_VERSION
	.align		4
        /*0054*/ 	.byte	0x03, 0x5f
        /*0056*/ 	.short	0x0101


	//----- nvinfo : EIATTR_VRC_CTA_INIT_COUNT
	.align		4
        /*0058*/ 	.byte	0x02, 0x4a
	.zero		1
	.zero		1


	//----- nvinfo : EIATTR_EXIT_INSTR_OFFSETS
	.align		4
        /*005c*/ 	.byte	0x04, 0x1c
        /*005e*/ 	.short	(.L_23 - .L_22)


	//   ....[0]....
.L_22:
        /*0060*/ 	.word	0x000018e0


	//----- nvinfo : EIATTR_CBANK_PARAM_SIZE
	.align		4
.L_23:
        /*0064*/ 	.byte	0x03, 0x19
        /*0066*/ 	.short	0x001c


	//----- nvinfo : EIATTR_PARAM_CBANK
	.align		4
        /*0068*/ 	.byte	0x04, 0x0a
        /*006a*/ 	.short	(.L_25 - .L_24)
	.align		4
.L_24:
        /*006c*/ 	.word	index@(.nv.constant0._Z17OptimizedMMKernelPfS_S_i)
        /*0070*/ 	.short	0x0380
        /*0072*/ 	.short	0x001c


	//----- nvinfo : EIATTR_SW_WAR
	.align		4
.L_25:
        /*0074*/ 	.byte	0x04, 0x36
        /*0076*/ 	.short	(.L_27 - .L_26)
.L_26:
        /*0078*/ 	.word	0x00000008
.L_27:


//--------------------- .nv.info._Z13NaiveMMKernelPfS_S_i --------------------------
	.section	.nv.info._Z13NaiveMMKernelPfS_S_i,"",@"SHT_CUDA_INFO"
	.sectionflags	@""
	.align	4


	//----- nvinfo : EIATTR_CUDA_API_VERSION
	.align		4
        /*0000*/ 	.byte	0x04, 0x37
        /*0002*/ 	.short	(.L_29 - .L_28)
.L_28:
        /*0004*/ 	.word	0x00000082


	//----- nvinfo : EIATTR_KPARAM_INFO
	.align		4
.L_29:
        /*0008*/ 	.byte	0x04, 0x17
        /*000a*/ 	.short	(.L_31 - .L_30)
.L_30:
        /*000c*/ 	.word	0x00000000
        /*0010*/ 	.short	0x0003
        /*0012*/ 	.short	0x0018
        /*0014*/ 	.byte	0x00, 0xf0, 0x11, 0x00


	//----- nvinfo : EIATTR_KPARAM_INFO
	.align		4
.L_31:
        /*0018*/ 	.byte	0x04, 0x17
        /*001a*/ 	.short	(.L_33 - .L_32)
.L_32:
        /*001c*/ 	.word	0x00000000
        /*0020*/ 	.short	0x0002
        /*0022*/ 	.short	0x0010
        /*0024*/ 	.byte	0x00, 0xf5, 0x21, 0x00


	//----- nvinfo : EIATTR_KPARAM_INFO
	.align		4
.L_33:
        /*0028*/ 	.byte	0x04, 0x17
        /*002a*/ 	.short	(.L_35 - .L_34)
.L_34:
        /*002c*/ 	.word	0x00000000
        /*0030*/ 	.short	0x0001
        /*0032*/ 	.short	0x0008
        /*0034*/ 	.byte	0x00, 0xf5, 0x21, 0x00


	//----- nvinfo : EIATTR_KPARAM_INFO
	.align		4
.L_35:
        /*0038*/ 	.byte	0x04, 0x17
        /*003a*/ 	.short	(.L_37 - .L_36)
.L_36:
        /*003c*/ 	.word	0x00000000
        /*0040*/ 	.short	0x0000
        /*0042*/ 	.short	0x0000
        /*0044*/ 	.byte	0x00, 0xf5, 0x21, 0x00


	//----- nvinfo : EIATTR_SPARSE_MMA_MASK
	.align		4
.L_37:
        /*0048*/ 	.byte	0x03, 0x50
        /*004a*/ 	.short	0x0000


	//----- nvinfo : EIATTR_MAXREG_COUNT
	.align		4
        /*004c*/ 	.byte	0x03, 0x1b
        /*004e*/ 	.short	0x00ff


	//----- nvinfo : EIATTR_MERCURY_ISA_VERSION
	.align		4
        /*0050*/ 	.byte	0x03, 0x5f
        /*0052*/ 	.short	0x0101


	//----- nvinfo : EIATTR_VRC_CTA_INIT_COUNT
	.align		4
        /*0054*/ 	.byte	0x02, 0x4a
	.zero		1
	.zero		1


	//----- nvinfo : EIATTR_EXIT_INSTR_OFFSETS
	.align		4
        /*0058*/ 	.byte	0x04, 0x1c
        /*005a*/ 	.short	(.L_39 - .L_38)


	//   ....[0]....
.L_38:
        /*005c*/ 	.word	0x00000ab0


	//----- nvinfo : EIATTR_CBANK_PARAM_SIZE
	.align		4
.L_39:
        /*0060*/ 	.byte	0x03, 0x19
        /*0062*/ 	.short	0x001c


	//----- nvinfo : EIATTR_PARAM_CBANK
	.align		4
        /*0064*/ 	.byte	0x04, 0x0a
        /*0066*/ 	.short	(.L_41 - .L_40)
	.align		4
.L_40:
        /*0068*/ 	.word	index@(.nv.constant0._Z13NaiveMMKernelPfS_S_i)
        /*006c*/ 	.short	0x0380
        /*006e*/ 	.short	0x001c


	//----- nvinfo : EIATTR_SW_WAR
	.align		4
.L_41:
        /*0070*/ 	.byte	0x04, 0x36
        /*0072*/ 	.short	(.L_43 - .L_42)
.L_42:
        /*0074*/ 	.word	0x00000008
.L_43:


//--------------------- .nv.callgraph             --------------------------
	.section	.nv.callgraph,"",@"SHT_CUDA_CALLGRAPH"
	.align	4
	.sectionentsize	8
	.align		4
        /*0000*/ 	.word	0x00000000
	.align		4
        /*0004*/ 	.word	0xffffffff
	.align		4
        /*0008*/ 	.word	0x00000000
	.align		4
        /*000c*/ 	.word	0xfffffffe
	.align		4
        /*0010*/ 	.word	0x00000000
	.align		4
        /*0014*/ 	.word	0xfffffffd
	.align		4
        /*0018*/ 	.word	0x00000000
	.align		4
        /*001c*/ 	.word	0xfffffffc


//--------------------- .text._Z17OptimizedMMKernelPfS_S_i --------------------------
	.section	.text._Z17OptimizedMMKernelPfS_S_i,"ax",@progbits
	.align	128
        .global         _Z17OptimizedMMKernelPfS_S_i
        .type           _Z17OptimizedMMKernelPfS_S_i,@function
        .size           _Z17OptimizedMMKernelPfS_S_i,(.L_x_11 - _Z17OptimizedMMKernelPfS_S_i)
        .other          _Z17OptimizedMMKernelPfS_S_i,@"STO_CUDA_ENTRY STV_DEFAULT"
_Z17OptimizedMMKernelPfS_S_i:
.text._Z17OptimizedMMKernelPfS_S_i:
[----:B------:R-:W-:Y:S08]  /*0000*/  LDC R1, c[0x0][0x37c] ;  /* 0x0000df00ff017b82 */ /* 0x000ff00000000800 */
[----:B------:R-:W0:Y:S01]  /*0010*/  LDC R19, c[0x0][0x360] ;  /* 0x0000d800ff137b82 */ /* 0x000e220000000800 */
[----:B------:R-:W1:Y:S01]  /*0020*/  S2R R8, SR_TID.X ;  /* 0x0000000000087919 */ /* 0x000e620000002100 */
[----:B------:R-:W2:Y:S01]  /*0030*/  LDCU.64 UR8, c[0x0][0x358] ;  /* 0x00006b00ff0877ac */ /* 0x000ea20008000a00 */
[----:B------:R-:W-:-:S05]  /*0040*/  MOV R16, RZ ;  /* 0x000000ff00107202 */ /* 0x000fca0000000f00 */
[----:B------:R-:W3:Y:S08]  /*0050*/  LDC R0, c[0x0][0x398] ;  /* 0x0000e600ff007b82 */ /* 0x000ef00000000800 */
[----:B------:R-:W-:Y:S01]  /*0060*/  S2UR UR4, SR_CTAID.X ;  /* 0x00000000000479c3 */ /* 0x000fe20000002500 */
[----:B0-----:R-:W0:Y:S01]  /*0070*/  I2F.U32.RP R4, R19 ;  /* 0x0000001300047306 */ /* 0x001e220000209000 */
[----:B------:R-:W-:-:S06]  /*0080*/  ISETP.NE.U32.AND P2, PT, R19, RZ, PT ;  /* 0x000000ff1300720c */ /* 0x000fcc0003f45070 */
[----:B------:R-:W4:Y:S01]  /*0090*/  S2UR UR5, SR_CTAID.Y ;  /* 0x00000000000579c3 */ /* 0x000f220000002600 */
[----:B0-----:R-:W0:Y:S02]  /*00a0*/  MUFU.RCP R4, R4 ;  /* 0x0000000400047308 */ /* 0x001e240000001000 */
[----:B0-----:R-:W-:-:S06]  /*00b0*/  IADD3 R2, PT, PT, R4, 0xffffffe, RZ ;  /* 0x0ffffffe04027810 */ /* 0x001fcc0007ffe0ff */
[----:B------:R0:W5:Y:S02]  /*00c0*/  F2I.FTZ.U32.TRUNC.NTZ R3, R2 ;  /* 0x0000000200037305 */ /* 0x000164000021f000 */
[----:B0-----:R-:W-:Y:S01]  /*00d0*/  HFMA2 R2, -RZ, RZ, 0, 0 ;  /* 0x00000000ff027431 */ /* 0x001fe200000001ff */
[----:B-----5:R-:W-:-:S05]  /*00e0*/  IADD3 R6, PT, PT, RZ, -R3, RZ ;  /* 0x80000003ff067210 */ /* 0x020fca0007ffe0ff */
[----:B------:R-:W-:-:S04]  /*00f0*/  IMAD R5, R6, R19, RZ ;  /* 0x0000001306057224 */ /* 0x000fc800078e02ff */
[----:B------:R-:W-:Y:S02]  /*0100*/  IMAD.HI.U32 R3, R3, R5, R2 ;  /* 0x0000000503037227 */ /* 0x000fe400078e0002 */
[----:B------:R-:W4:Y:S04]  /*0110*/  LDC R2, c[0x0][0x364] ;  /* 0x0000d900ff027b82 */ /* 0x000f280000000800 */
[----:B---3--:R-:W-:-:S05]  /*0120*/  IMAD.HI.U32 R3, R3, R0, RZ ;  /* 0x0000000003037227 */ /* 0x008fca00078e00ff */
[----:B------:R-:W-:-:S05]  /*0130*/  IADD3 R5, PT, PT, -R3, RZ, RZ ;  /* 0x000000ff03057210 */ /* 0x000fca0007ffe1ff */
[----:B------:R-:W-:Y:S02]  /*0140*/  IMAD R4, R19, R5, R0 ;  /* 0x0000000513047224 */ /* 0x000fe400078e0200 */
[----:B------:R-:W4:Y:S03]  /*0150*/  S2R R5, SR_TID.Y ;  /* 0x0000000000057919 */ /* 0x000f260000002200 */
[----:B------:R-:W-:-:S13]  /*0160*/  ISETP.GE.U32.AND P0, PT, R4, R19, PT ;  /* 0x000000130400720c */ /* 0x000fda0003f06070 */
[-C--:B------:R-:W-:Y:S02]  /*0170*/  @P0 IADD3 R4, PT, PT, R4, -R19.reuse, RZ ;  /* 0x8000001304040210 */ /* 0x080fe40007ffe0ff */
[----:B------:R-:W-:Y:S02]  /*0180*/  @P0 IADD3 R3, PT, PT, R3, 0x1, RZ ;  /* 0x0000000103030810 */ /* 0x000fe40007ffe0ff */
[----:B------:R-:W-:Y:S01]  /*0190*/  ISETP.GE.U32.AND P1, PT, R4, R19, PT ;  /* 0x000000130400720c */ /* 0x000fe20003f26070 */
[----:B----4-:R-:W-:-:S12]  /*01a0*/  IMAD R17, R2, UR5, R5 ;  /* 0x0000000502117c24 */ /* 0x010fd8000f8e0205 */
[----:B------:R-:W-:Y:S02]  /*01b0*/  @P1 IADD3 R3, PT, PT, R3, 0x1, RZ ;  /* 0x0000000103031810 */ /* 0x000fe40007ffe0ff */
[----:B------:R-:W-:Y:S01]  /*01c0*/  @!P2 LOP3.LUT R3, RZ, R19, RZ, 0x33, !PT ;  /* 0x00000013ff03a212 */ /* 0x000fe200078e33ff */
[----:B-1----:R-:W-:-:S03]  /*01d0*/  IMAD R19, R19, UR4, R8 ;  /* 0x0000000413137c24 */ /* 0x002fc6000f8e0208 */
[----:B------:R-:W-:-:S13]  /*01e0*/  ISETP.GE.AND P0, PT, R3, 0x1, PT ;  /* 0x000000010300780c */ /* 0x000fda0003f06270 */
[----:B--2---:R-:W-:Y:S05]  /*01f0*/  @!P0 BRA `(.L_x_0) ;  /* 0x0000001400a88947 */ /* 0x004fea0003800000 */
[----:B------:R-:W0:Y:S01]  /*0200*/  S2UR UR6, SR_CgaCtaId ;  /* 0x00000000000679c3 */ /* 0x000e220000008800 */
[----:B------:R-:W-:Y:S01]  /*0210*/  IADD3 R3, PT, PT, -R3, RZ, RZ ;  /* 0x000000ff03037210 */ /* 0x000fe20007ffe1ff */
[----:B------:R-:W-:Y:S01]  /*0220*/  UMOV UR4, 0x400 ;  /* 0x0000040000047882 */ /* 0x000fe20000000000 */
[----:B------:R-:W-:Y:S01]  /*0230*/  LEA R6, R5, R8, 0x4 ;  /* 0x0000000805067211 */ /* 0x000fe200078e20ff */
[----:B------:R-:W-:Y:S01]  /*0240*/  UIADD3 UR5, UPT, UPT, UR4, 0x400, URZ ;  /* 0x0000040004057890 */ /* 0x000fe2000fffe0ff */
[----:B------:R-:W-:Y:S01]  /*0250*/  ISETP.GE.AND P0, PT, R3, RZ, PT ;  /* 0x000000ff0300720c */ /* 0x000fe20003f06270 */
[-C--:B------:R-:W-:Y:S01]  /*0260*/  IMAD R25, R5, R0.reuse, R19 ;  /* 0x0000000005197224 */ /* 0x080fe200078e0213 */
[----:B------:R-:W-:Y:S01]  /*0270*/  MOV R16, RZ ;  /* 0x000000ff00107202 */ /* 0x000fe20000000f00 */
[----:B------:R-:W1:Y:S01]  /*0280*/  LDC.64 R22, c[0x0][0x380] ;  /* 0x0000e000ff167b82 */ /* 0x000e620000000a00 */
[----:B------:R-:W-:-:S07]  /*0290*/  IMAD R2, R17, R0, R8 ;  /* 0x0000000011027224 */ /* 0x000fce00078e0208 */
[----:B------:R-:W2:Y:S01]  /*02a0*/  LDC.64 R20, c[0x0][0x388] ;  /* 0x0000e200ff147b82 */ /* 0x000ea20000000a00 */
[----:B0-----:R-:W-:Y:S02]  /*02b0*/  ULEA UR4, UR6, UR4, 0x18 ;  /* 0x0000000406047291 */ /* 0x001fe4000f8ec0ff */
[----:B------:R-:W-:-:S04]  /*02c0*/  ULEA UR5, UR6, UR5, 0x18 ;  /* 0x0000000506057291 */ /* 0x000fc8000f8ec0ff */
[C---:B------:R-:W-:Y:S02]  /*02d0*/  LEA R7, R6.reuse, UR4, 0x2 ;  /* 0x0000000406077c11 */ /* 0x040fe4000f8e10ff */
[----:B------:R-:W-:Y:S02]  /*02e0*/  LEA R5, R5, UR4, 0x6 ;  /* 0x0000000405057c11 */ /* 0x000fe4000f8e30ff */
[----:B------:R-:W-:Y:S02]  /*02f0*/  LEA R6, R6, UR5, 0x2 ;  /* 0x0000000506067c11 */ /* 0x000fe4000f8e10ff */
[----:B------:R-:W-:Y:S01]  /*0300*/  LEA R4, R8, UR5, 0x2 ;  /* 0x0000000508047c11 */ /* 0x000fe2000f8e10ff */
[----:B------:R-:W-:Y:S06]  /*0310*/  @P0 BRA `(.L_x_1) ;  /* 0x00000010009c0947 */ /* 0x000fec0003800000 */
[----:B------:R-:W-:Y:S02]  /*0320*/  IADD3 R8, PT, PT, -R3, RZ, RZ ;  /* 0x000000ff03087210 */ /* 0x000fe40007ffe1ff */
[----:B------:R-:W-:Y:S02]  /*0330*/  PLOP3.LUT P0, PT, PT, PT, PT, 0x80, 0x8 ;  /* 0x000000000008781c */ /* 0x000fe40003f0f070 */
[----:B------:R-:W-:-:S13]  /*0340*/  ISETP.GT.AND P1, PT, R8, 0x3, PT ;  /* 0x000000030800780c */ /* 0x000fda0003f24270 */
[----:B------:R-:W-:Y:S05]  /*0350*/  @!P1 BRA `(.L_x_2) ;  /* 0x0000000800f89947 */ /* 0x000fea0003800000 */
[----:B------:R-:W0:Y:S01]  /*0360*/  LDC.64 R28, c[0x0][0x380] ;  /* 0x0000e000ff1c7b82 */ /* 0x000e220000000a00 */
[----:B------:R-:W-:-:S07]  /*0370*/  PLOP3.LUT P0, PT, PT, PT, PT, 0x8, 0x80 ;  /* 0x000000000080781c */ /* 0x000fce0003f0e170 */
[----:B------:R-:W3:Y:S06]  /*0380*/  LDC.64 R26, c[0x0][0x388] ;  /* 0x0000e200ff1a7b82 */ /* 0x000eec0000000a00 */
.L_x_3:
[----:B0-----:R-:W-:-:S04]  /*0390*/  IMAD.WIDE R10, R2, 0x4, R28 ;  /* 0x00000004020a7825 */ /* 0x001fc800078e021c */
[----:B---3--:R-:W-:Y:S02]  /*03a0*/  IMAD.WIDE R8, R25, 0x4, R26 ;  /* 0x0000000419087825 */ /* 0x008fe400078e021a */
[----:B------:R-:W3:Y:S04]  /*03b0*/  LDG.E R10, desc[UR8][R10.64] ;  /* 0x000000080a0a7981 */ /* 0x000ee8000c1e1900 */
[----:B------:R-:W4:Y:S01]  /*03c0*/  LDG.E R9, desc[UR8][R8.64] ;  /* 0x0000000808097981 */ /* 0x000f22000c1e1900 */
[----:B------:R-:W-:-:S03]  /*03d0*/  LEA R25, R0, R25, 0x4 ;  /* 0x0000001900197211 */ /* 0x000fc600078e20ff */
[----:B---3--:R-:W-:Y:S04]  /*03e0*/  STS [R7], R10 ;  /* 0x0000000a07007388 */ /* 0x008fe80000000800 */
[----:B----4-:R-:W-:Y:S01]  /*03f0*/  STS [R6], R9 ;  /* 0x0000000906007388 */ /* 0x010fe20000000800 */
[----:B------:R-:W-:Y:S06]  /*0400*/  BAR.SYNC.DEFER_BLOCKING 0x0 ;  /* 0x0000000000007b1d */ /* 0x000fec0000010000 */
[----:B------:R-:W-:Y:S04]  /*0410*/  LDS R24, [R4] ;  /* 0x0000000004187984 */ /* 0x000fe80000000800 */
[----:B------:R-:W0:Y:S04]  /*0420*/  LDS.128 R12, [R5] ;  /* 0x00000000050c7984 */ /* 0x000e280000000c00 */
[----:B------:R-:W3:Y:S04]  /*0430*/  LDS R11, [R4+0x40] ;  /* 0x00004000040b7984 */ /* 0x000ee80000000800 */
[----:B------:R-:W4:Y:S01]  /*0440*/  LDS R18, [R4+0x80] ;  /* 0x0000800004127984 */ /* 0x000f220000000800 */
[----:B0-----:R-:W-:-:S03]  /*0450*/  FFMA R24, R12, R24, R16 ;  /* 0x000000180c187223 */ /* 0x001fc60000000010 */
[----:B------:R-:W0:Y:S01]  /*0460*/  LDS R12, [R4+0xc0] ;  /* 0x0000c000040c7984 */ /* 0x000e220000000800 */
[----:B---3--:R-:W-:-:S03]  /*0470*/  FFMA R11, R11, R13, R24 ;  /* 0x0000000d0b0b7223 */ /* 0x008fc60000000018 */
[----:B------:R-:W-:Y:S01]  /*0480*/  LDS R13, [R4+0x100] ;  /* 0x00010000040d7984 */ /* 0x000fe20000000800 */
[----:B----4-:R-:W-:-:S03]  /*0490*/  FFMA R14, R18, R14, R11 ;  /* 0x0000000e120e7223 */ /* 0x010fc6000000000b */
[----:B------:R-:W3:Y:S04]  /*04a0*/  LDS.128 R8, [R5+0x10] ;  /* 0x0000100005087984 */ /* 0x000ee80000000c00 */
[----:B------:R-:W-:Y:S01]  /*04b0*/  LDS R16, [R4+0x3c0] ;  /* 0x0003c00004107984 */ /* 0x000fe20000000800 */
[----:B0-----:R-:W-:-:S03]  /*04c0*/  FFMA R12, R12, R15, R14 ;  /* 0x0000000f0c0c7223 */ /* 0x001fc6000000000e */
[----:B------:R-:W0:Y:S04]  /*04d0*/  LDS R14, [R4+0x140] ;  /* 0x00014000040e7984 */ /* 0x000e280000000800 */
[----:B------:R-:W4:Y:S01]  /*04e0*/  LDS R15, [R4+0x180] ;  /* 0x00018000040f7984 */ /* 0x000f220000000800 */
[----:B---3--:R-:W-:-:S03]  /*04f0*/  FFMA R12, R8, R13, R12 ;  /* 0x0000000d080c7223 */ /* 0x008fc6000000000c */
[----:B------:R-:W3:Y:S01]  /*0500*/  LDS R8, [R4+0x1c0] ;  /* 0x0001c00004087984 */ /* 0x000ee20000000800 */
[----:B0-----:R-:W-:-:S03]  /*0510*/  FFMA R12, R14, R9, R12 ;  /* 0x000000090e0c7223 */ /* 0x001fc6000000000c */
[----:B------:R-:W-:Y:S01]  /*0520*/  LDS R9, [R4+0x200] ;  /* 0x0002000004097984 */ /* 0x000fe20000000800 */
[----:B----4-:R-:W-:-:S03]  /*0530*/  FFMA R10, R15, R10, R12 ;  /* 0x0000000a0f0a7223 */ /* 0x010fc6000000000c */
[----:B------:R-:W0:Y:S01]  /*0540*/  LDS.128 R12, [R5+0x20] ;  /* 0x00002000050c7984 */ /* 0x000e220000000c00 */
[----:B---3--:R-:W-:-:S03]  /*0550*/  FFMA R8, R8, R11, R10 ;  /* 0x0000000b08087223 */ /* 0x008fc6000000000a */
[----:B------:R-:W3:Y:S04]  /*0560*/  LDS R10, [R4+0x240] ;  /* 0x00024000040a7984 */ /* 0x000ee80000000800 */
[----:B------:R-:W4:Y:S01]  /*0570*/  LDS R11, [R4+0x280] ;  /* 0x00028000040b7984 */ /* 0x000f220000000800 */
[----:B0-----:R-:W-:-:S03]  /*0580*/  FFMA R8, R12, R9, R8 ;  /* 0x000000090c087223 */ /* 0x001fc60000000008 */
[----:B------:R-:W0:Y:S01]  /*0590*/  LDS R12, [R4+0x2c0] ;  /* 0x0002c000040c7984 */ /* 0x000e220000000800 */
[----:B---3--:R-:W-:-:S03]  /*05a0*/  FFMA R8, R10, R13, R8 ;  /* 0x0000000d0a087223 */ /* 0x008fc60000000008 */
[----:B------:R-:W-:Y:S01]  /*05b0*/  LDS R13, [R4+0x300] ;  /* 0x00030000040d7984 */ /* 0x000fe20000000800 */
[----:B----4-:R-:W-:-:S03]  /*05c0*/  FFMA R14, R11, R14, R8 ;  /* 0x0000000e0b0e7223 */ /* 0x010fc60000000008 */
[----:B------:R-:W3:Y:S01]  /*05d0*/  LDS.128 R8, [R5+0x30] ;  /* 0x0000300005087984 */ /* 0x000ee20000000c00 */
[----:B0-----:R-:W-:-:S03]  /*05e0*/  FFMA R15, R12, R15, R14 ;  /* 0x0000000f0c0f7223 */ /* 0x001fc6000000000e */
[----:B------:R-:W0:Y:S01]  /*05f0*/  LDS R12, [R4+0x340] ;  /* 0x00034000040c7984 */ /* 0x000e220000000800 */
[----:B---3--:R-:W-:Y:S01]  /*0600*/  FFMA R8, R8, R13, R15 ;  /* 0x0000000d08087223 */ /* 0x008fe2000000000f */
[----:B------:R-:W-:-:S03]  /*0610*/  IADD3 R15, PT, PT, R2, 0x10, RZ ;  /* 0x00000010020f7810 */ /* 0x000fc60007ffe0ff */
[----:B0-----:R-:W-:Y:S02]  /*0620*/  FFMA R13, R12, R9, R8 ;  /* 0x000000090c0d7223 */ /* 0x001fe40000000008 */
[----:B------:R-:W-:Y:S01]  /*0630*/  IMAD.WIDE R8, R15, 0x4, R28 ;  /* 0x000000040f087825 */ /* 0x000fe200078e021c */
[----:B------:R-:W0:Y:S01]  /*0640*/  LDS R12, [R4+0x380] ;  /* 0x00038000040c7984 */ /* 0x000e220000000800 */
[----:B------:R-:W-:Y:S06]  /*0650*/  BAR.SYNC.DEFER_BLOCKING 0x0 ;  /* 0x0000000000007b1d */ /* 0x000fec0000010000 */
[----:B------:R3:W4:Y:S02]  /*0660*/  LDG.E R24, desc[UR8][R8.64] ;  /* 0x0000000808187981 */ /* 0x000724000c1e1900 */
[----:B---3--:R-:W-:-:S06]  /*0670*/  IMAD.WIDE R8, R25, 0x4, R26 ;  /* 0x0000000419087825 */ /* 0x008fcc00078e021a */
[----:B------:R-:W3:Y:S01]  /*0680*/  LDG.E R9, desc[UR8][R8.64] ;  /* 0x0000000808097981 */ /* 0x000ee2000c1e1900 */
[----:B0-----:R-:W-:Y:S01]  /*0690*/  FFMA R10, R12, R10, R13 ;  /* 0x0000000a0c0a7223 */ /* 0x001fe2000000000d */
[----:B------:R-:W-:-:S03]  /*06a0*/  LEA R25, R0, R25, 0x4 ;  /* 0x0000001900197211 */ /* 0x000fc600078e20ff */
[----:B------:R-:W-:Y:S01]  /*06b0*/  FFMA R10, R16, R11, R10 ;  /* 0x0000000b100a7223 */ /* 0x000fe2000000000a */
[----:B----4-:R-:W-:Y:S04]  /*06c0*/  STS [R7], R24 ;  /* 0x0000001807007388 */ /* 0x010fe80000000800 */
[----:B---3--:R-:W-:Y:S01]  /*06d0*/  STS [R6], R9 ;  /* 0x0000000906007388 */ /* 0x008fe20000000800 */
        /* <DEDUP_REMOVED lines=88> */
[----:B------:R-:W-:Y:S02]  /*0c60*/  IADD3 R3, PT, PT, R3, 0x4, RZ ;  /* 0x0000000403037810 */ /* 0x000fe40007ffe0ff */
[----:B------:R-:W-:Y:S01]  /*0c70*/  IADD3 R2, PT, PT, R2, 0x40, RZ ;  /* 0x0000004002027810 */ /* 0x000fe20007ffe0ff */
[----:B------:R-:W-:Y:S01]  /*0c80*/  FFMA R10, R16, R11, R10 ;  /* 0x0000000b100a7223 */ /* 0x000fe2000000000a */
[----:B------:R-:W-:Y:S02]  /*0c90*/  ISETP.GE.AND P1, PT, R3, -0x3, PT ;  /* 0xfffffffd0300780c */ /* 0x000fe40003f26270 */
[----:B------:R-:W-:Y:S01]  /*0ca0*/  LEA R25, R0, R25, 0x4 ;  /* 0x0000001900197211 */ /* 0x000fe200078e20ff */
        /* <DEDUP_REMOVED lines=36> */
[----:B0-----:R-:W-:-:S04]  /*0ef0*/  FFMA R9, R12, R9, R8 ;  /* 0x000000090c097223 */ /* 0x001fc80000000008 */
[----:B----4-:R-:W-:-:S04]  /*0f00*/  FFMA R10, R14, R10, R9 ;  /* 0x0000000a0e0a7223 */ /* 0x010fc80000000009 */
[----:B---3--:R-:W-:Y:S01]  /*0f10*/  FFMA R16, R13, R11, R10 ;  /* 0x0000000b0d107223 */ /* 0x008fe2000000000a */
[----:B------:R-:W-:Y:S06]  /*0f20*/  BAR.SYNC.DEFER_BLOCKING 0x0 ;  /* 0x0000000000007b1d */ /* 0x000fec0000010000 */
[----:B------:R-:W-:Y:S05]  /*0f30*/  @!P1 BRA `(.L_x_3) ;  /* 0xfffffff400149947 */ /* 0x000fea000383ffff */
.L_x_2:
[----:B------:R-:W-:-:S04]  /*0f40*/  IADD3 R8, PT, PT, -R3, RZ, RZ ;  /* 0x000000ff03087210 */ /* 0x000fc80007ffe1ff */
[----:B------:R-:W-:-:S13]  /*0f50*/  ISETP.GT.AND P1, PT, R8, 0x1, PT ;  /* 0x000000010800780c */ /* 0x000fda0003f24270 */
[----:B------:R-:W-:Y:S05]  /*0f60*/  @!P1 BRA `(.L_x_4) ;  /* 0x0000000400809947 */ /* 0x000fea0003800000 */
[----:B------:R-:W0:Y:S08]  /*0f70*/  LDC.64 R28, c[0x0][0x380] ;  /* 0x0000e000ff1c7b82 */ /* 0x000e300000000a00 */
[----:B------:R-:W3:Y:S01]  /*0f80*/  LDC.64 R26, c[0x0][0x388] ;  /* 0x0000e200ff1a7b82 */ /* 0x000ee20000000a00 */
[----:B0-----:R-:W-:-:S06]  /*0f90*/  IMAD.WIDE R14, R2, 0x4, R28 ;  /* 0x00000004020e7825 */ /* 0x001fcc00078e021c */
[----:B------:R-:W4:Y:S01]  /*0fa0*/  LDG.E R14, desc[UR8][R14.64] ;  /* 0x000000080e0e7981 */ /* 0x000f22000c1e1900 */
[----:B---3--:R-:W-:-:S06]  /*0fb0*/  IMAD.WIDE R12, R25, 0x4, R26 ;  /* 0x00000004190c7825 */ /* 0x008fcc00078e021a */
[----:B------:R-:W3:Y:S01]  /*0fc0*/  LDG.E R13, desc[UR8][R12.64] ;  /* 0x000000080c0d7981 */ /* 0x000ee2000c1e1900 */
[----:B------:R-:W-:-:S05]  /*0fd0*/  LEA R25, R0, R25, 0x4 ;  /* 0x0000001900197211 */ /* 0x000fca00078e20ff */
[----:B------:R-:W-:Y:S01]  /*0fe0*/  IMAD.WIDE R26, R25, 0x4, R26 ;  /* 0x00000004191a7825 */ /* 0x000fe200078e021a */
        /* <DEDUP_REMOVED lines=22> */
[----:B------:R-:W-:Y:S01]  /*1150*/  LDS R14, [R4+0x240] ;  /* 0x00024000040e7984 */ /* 0x000fe20000000800 */
[----:B---3--:R-:W-:-:S03]  /*1160*/  FFMA R15, R9, R15, R10 ;  /* 0x0000000f090f7223 */ /* 0x008fc6000000000a */
[----:B------:R-:W0:Y:S04]  /*1170*/  LDS.128 R8, [R5+0x20] ;  /* 0x0000200005087984 */ /* 0x000e280000000c00 */
[----:B------:R-:W3:Y:S01]  /*1180*/  LDS R13, [R4+0x280] ;  /* 0x00028000040d7984 */ /* 0x000ee20000000800 */
[----:B0-----:R-:W-:-:S03]  /*1190*/  FFMA R12, R8, R12, R15 ;  /* 0x0000000c080c7223 */ /* 0x001fc6000000000f */
[----:B------:R-:W0:Y:S01]  /*11a0*/  LDS R8, [R4+0x2c0] ;  /* 0x0002c00004087984 */ /* 0x000e220000000800 */
[----:B------:R-:W-:-:S03]  /*11b0*/  FFMA R12, R14, R9, R12 ;  /* 0x000000090e0c7223 */ /* 0x000fc6000000000c */
[----:B------:R-:W-:Y:S01]  /*11c0*/  LDS R9, [R4+0x300] ;  /* 0x0003000004097984 */ /* 0x000fe20000000800 */
[----:B---3--:R-:W-:-:S03]  /*11d0*/  FFMA R10, R13, R10, R12 ;  /* 0x0000000a0d0a7223 */ /* 0x008fc6000000000c */
[----:B------:R-:W3:Y:S01]  /*11e0*/  LDS.128 R12, [R5+0x30] ;  /* 0x00003000050c7984 */ /* 0x000ee20000000c00 */
[----:B0-----:R-:W-:Y:S01]  /*11f0*/  FFMA R11, R8, R11, R10 ;  /* 0x0000000b080b7223 */ /* 0x001fe2000000000a */
[----:B------:R-:W-:-:S05]  /*1200*/  IADD3 R8, PT, PT, R2, 0x10, RZ ;  /* 0x0000001002087810 */ /* 0x000fca0007ffe0ff */
[----:B------:R-:W-:-:S04]  /*1210*/  IMAD.WIDE R28, R8, 0x4, R28 ;  /* 0x00000004081c7825 */ /* 0x000fc800078e021c */
[----:B---3--:R-:W-:Y:S02]  /*1220*/  FFMA R8, R12, R9, R11 ;  /* 0x000000090c087223 */ /* 0x008fe4000000000b */
[----:B------:R-:W0:Y:S04]  /*1230*/  LDS R9, [R4+0x340] ;  /* 0x0003400004097984 */ /* 0x000e280000000800 */
[----:B------:R-:W3:Y:S01]  /*1240*/  LDS R12, [R4+0x380] ;  /* 0x00038000040c7984 */ /* 0x000ee20000000800 */
[----:B------:R-:W-:Y:S06]  /*1250*/  BAR.SYNC.DEFER_BLOCKING 0x0 ;  /* 0x0000000000007b1d */ /* 0x000fec0000010000 */
[----:B------:R-:W4:Y:S04]  /*1260*/  LDG.E R28, desc[UR8][R28.64] ;  /* 0x000000081c1c7981 */ /* 0x000f28000c1e1900 */
[----:B------:R-:W5:Y:S01]  /*1270*/  LDG.E R27, desc[UR8][R26.64] ;  /* 0x000000081a1b7981 */ /* 0x000f62000c1e1900 */
[----:B0-----:R-:W-:-:S04]  /*1280*/  FFMA R13, R9, R13, R8 ;  /* 0x0000000d090d7223 */ /* 0x001fc80000000008 */
[----:B---3--:R-:W-:-:S04]  /*1290*/  FFMA R13, R12, R14, R13 ;  /* 0x0000000e0c0d7223 */ /* 0x008fc8000000000d */
[----:B------:R-:W-:Y:S01]  /*12a0*/  FFMA R13, R16, R15, R13 ;  /* 0x0000000f100d7223 */ /* 0x000fe2000000000d */
[----:B------:R-:W-:Y:S02]  /*12b0*/  PLOP3.LUT P0, PT, PT, PT, PT, 0x8, 0x80 ;  /* 0x000000000080781c */ /* 0x000fe40003f0e170 */
[----:B------:R-:W-:Y:S02]  /*12c0*/  IADD3 R3, PT, PT, R3, 0x2, RZ ;  /* 0x0000000203037810 */ /* 0x000fe40007ffe0ff */
[----:B------:R-:W-:Y:S02]  /*12d0*/  IADD3 R2, PT, PT, R2, 0x20, RZ ;  /* 0x0000002002027810 */ /* 0x000fe40007ffe0ff */
[----:B------:R-:W-:Y:S01]  /*12e0*/  LEA R25, R0, R25, 0x4 ;  /* 0x0000001900197211 */ /* 0x000fe200078e20ff */
[----:B----4-:R-:W-:Y:S04]  /*12f0*/  STS [R7], R28 ;  /* 0x0000001c07007388 */ /* 0x010fe80000000800 */
[----:B-----5:R-:W-:Y:S01]  /*1300*/  STS [R6], R27 ;  /* 0x0000001b06007388 */ /* 0x020fe20000000800 */
[----:B------:R-:W-:Y:S06]  /*1310*/  BAR.SYNC.DEFER_BLOCKING 0x0 ;  /* 0x0000000000007b1d */ /* 0x000fec0000010000 */
[----:B------:R-:W-:Y:S04]  /*1320*/  LDS R18, [R4] ;  /* 0x0000000004127984 */ /* 0x000fe80000000800 */
[----:B------:R-:W0:Y:S04]  /*1330*/  LDS.128 R8, [R5] ;  /* 0x0000000005087984 */ /* 0x000e280000000c00 */
[----:B------:R-:W3:Y:S04]  /*1340*/  LDS R24, [R4+0x40] ;  /* 0x0000400004187984 */ /* 0x000ee80000000800 */
[----:B------:R-:W4:Y:S04]  /*1350*/  LDS R29, [R4+0x80] ;  /* 0x00008000041d7984 */ /* 0x000f280000000800 */
[----:B------:R-:W5:Y:S04]  /*1360*/  LDS R16, [R4+0xc0] ;  /* 0x0000c00004107984 */ /* 0x000f680000000800 */
[----:B------:R-:W-:Y:S01]  /*1370*/  LDS R27, [R4+0x280] ;  /* 0x00028000041b7984 */ /* 0x000fe20000000800 */
[----:B0-----:R-:W-:-:S03]  /*1380*/  FFMA R13, R8, R18, R13 ;  /* 0x00000012080d7223 */ /* 0x001fc6000000000d */
[----:B------:R-:W-:Y:S01]  /*1390*/  LDS R8, [R4+0x140] ;  /* 0x0001400004087984 */ /* 0x000fe20000000800 */
[----:B---3--:R-:W-:-:S03]  /*13a0*/  FFMA R24, R24, R9, R13 ;  /* 0x0000000918187223 */ /* 0x008fc6000000000d */
[----:B------:R-:W-:Y:S04]  /*13b0*/  LDS R9, [R4+0x100] ;  /* 0x0001000004097984 */ /* 0x000fe80000000800 */
[----:B------:R-:W0:Y:S01]  /*13c0*/  LDS.128 R12, [R5+0x10] ;  /* 0x00001000050c7984 */ /* 0x000e220000000c00 */
[----:B----4-:R-:W-:-:S03]  /*13d0*/  FFMA R10, R29, R10, R24 ;  /* 0x0000000a1d0a7223 */ /* 0x010fc60000000018 */
[----:B------:R-:W3:Y:S01]  /*13e0*/  LDS R29, [R4+0x180] ;  /* 0x00018000041d7984 */ /* 0x000ee20000000800 */
[----:B-----5:R-:W-:-:S03]  /*13f0*/  FFMA R11, R16, R11, R10 ;  /* 0x0000000b100b7223 */ /* 0x020fc6000000000a */
[----:B------:R-:W-:Y:S01]  /*1400*/  LDS R16, [R4+0x240] ;  /* 0x0002400004107984 */ /* 0x000fe20000000800 */
[----:B0-----:R-:W-:-:S03]  /*1410*/  FFMA R9, R12, R9, R11 ;  /* 0x000000090c097223 */ /* 0x001fc6000000000b */
[----:B------:R-:W0:Y:S01]  /*1420*/  LDS R12, [R4+0x1c0] ;  /* 0x0001c000040c7984 */ /* 0x000e220000000800 */
[----:B------:R-:W-:-:S03]  /*1430*/  FFMA R18, R8, R13, R9 ;  /* 0x0000000d08127223 */ /* 0x000fc60000000009 */
[----:B------:R-:W-:Y:S04]  /*1440*/  LDS R13, [R4+0x200] ;  /* 0x00020000040d7984 */ /* 0x000fe80000000800 */
[----:B------:R-:W4:Y:S01]  /*1450*/  LDS.128 R8, [R5+0x20] ;  /* 0x0000200005087984 */ /* 0x000f220000000c00 */
[----:B---3--:R-:W-:-:S04]  /*1460*/  FFMA R29, R29, R14, R18 ;  /* 0x0000000e1d1d7223 */ /* 0x008fc80000000012 */
[----:B0-----:R-:W-:Y:S02]  /*1470*/  FFMA R15, R12, R15, R29 ;  /* 0x0000000f0c0f7223 */ /* 0x001fe4000000001d */
[----:B------:R-:W-:Y:S02]  /*1480*/  LDS R29, [R4+0x3c0] ;  /* 0x0003c000041d7984 */ /* 0x000fe40000000800 */
[----:B----4-:R-:W-:Y:S02]  /*1490*/  FFMA R13, R8, R13, R15 ;  /* 0x0000000d080d7223 */ /* 0x010fe4000000000f */
[----:B------:R-:W0:Y:S02]  /*14a0*/  LDS R8, [R4+0x2c0] ;  /* 0x0002c00004087984 */ /* 0x000e240000000800 */
[----:B------:R-:W-:Y:S02]  /*14b0*/  FFMA R18, R16, R9, R13 ;  /* 0x0000000910127223 */ /* 0x000fe4000000000d */
[----:B------:R-:W-:Y:S04]  /*14c0*/  LDS R9, [R4+0x300] ;  /* 0x0003000004097984 */ /* 0x000fe80000000800 */
[----:B------:R-:W3:Y:S01]  /*14d0*/  LDS.128 R12, [R5+0x30] ;  /* 0x00003000050c7984 */ /* 0x000ee20000000c00 */
[----:B------:R-:W-:-:S03]  /*14e0*/  FFMA R27, R27, R10, R18 ;  /* 0x0000000a1b1b7223 */ /* 0x000fc60000000012 */
[----:B------:R-:W4:Y:S04]  /*14f0*/  LDS R16, [R4+0x340] ;  /* 0x0003400004107984 */ /* 0x000f280000000800 */
[----:B------:R-:W5:Y:S01]  /*1500*/  LDS R10, [R4+0x380] ;  /* 0x00038000040a7984 */ /* 0x000f620000000800 */
[----:B0-----:R-:W-:-:S04]  /*1510*/  FFMA R11, R8, R11, R27 ;  /* 0x0000000b080b7223 */ /* 0x001fc8000000001b */
[----:B---3--:R-:W-:-:S04]  /*1520*/  FFMA R9, R12, R9, R11 ;  /* 0x000000090c097223 */ /* 0x008fc8000000000b */
[----:B----4-:R-:W-:-:S04]  /*1530*/  FFMA R9, R16, R13, R9 ;  /* 0x0000000d10097223 */ /* 0x010fc80000000009 */
[----:B-----5:R-:W-:-:S04]  /*1540*/  FFMA R10, R10, R14, R9 ;  /* 0x0000000e0a0a7223 */ /* 0x020fc80000000009 */
[----:B------:R-:W-:Y:S01]  /*1550*/  FFMA R16, R29, R15, R10 ;  /* 0x0000000f1d107223 */ /* 0x000fe2000000000a */
[----:B------:R-:W-:Y:S06]  /*1560*/  BAR.SYNC.DEFER_BLOCKING 0x0 ;  /* 0x0000000000007b1d */ /* 0x000fec0000010000 */
.L_x_4:
[----:B------:R-:W-:-:S13]  /*1570*/  ISETP.NE.OR P0, PT, R3, RZ, P0 ;  /* 0x000000ff0300720c */ /* 0x000fda0000705670 */
[----:B------:R-:W-:Y:S05]  /*1580*/  @!P0 BRA `(.L_x_0) ;  /* 0x0000000000c48947 */ /* 0x000fea0003800000 */
.L_x_1:
[----:B-1----:R-:W-:-:S04]  /*1590*/  IMAD.WIDE R10, R2, 0x4, R22 ;  /* 0x00000004020a7825 */ /* 0x002fc800078e0216 */
[----:B--2---:R-:W-:Y:S02]  /*15a0*/  IMAD.WIDE R8, R25, 0x4, R20 ;  /* 0x0000000419087825 */ /* 0x004fe400078e0214 */
[----:B------:R-:W2:Y:S04]  /*15b0*/  LDG.E R10, desc[UR8][R10.64] ;  /* 0x000000080a0a7981 */ /* 0x000ea8000c1e1900 */
[----:B------:R-:W3:Y:S01]  /*15c0*/  LDG.E R29, desc[UR8][R8.64] ;  /* 0x00000008081d7981 */ /* 0x000ee2000c1e1900 */
[----:B------:R-:W-:Y:S02]  /*15d0*/  IADD3 R3, PT, PT, R3, 0x1, RZ ;  /* 0x0000000103037810 */ /* 0x000fe40007ffe0ff */
[----:B------:R-:W-:Y:S02]  /*15e0*/  IADD3 R2, PT, PT, R2, 0x10, RZ ;  /* 0x0000001002027810 */ /* 0x000fe40007ffe0ff */
[----:B------:R-:W-:-:S02]  /*15f0*/  ISETP.NE.AND P0, PT, R3, RZ, PT ;  /* 0x000000ff0300720c */ /* 0x000fc40003f05270 */
[----:B------:R-:W-:Y:S01]  /*1600*/  LEA R25, R0, R25, 0x4 ;  /* 0x0000001900197211 */ /* 0x000fe200078e20ff */
[----:B--2---:R-:W-:Y:S04]  /*1610*/  STS [R7], R10 ;  /* 0x0000000a07007388 */ /* 0x004fe80000000800 */
[----:B---3--:R-:W-:Y:S01]  /*1620*/  STS [R6], R29 ;  /* 0x0000001d06007388 */ /* 0x008fe20000000800 */
[----:B------:R-:W-:Y:S06]  /*1630*/  BAR.SYNC.DEFER_BLOCKING 0x0 ;  /* 0x0000000000007b1d */ /* 0x000fec0000010000 */
[----:B------:R-:W-:Y:S04]  /*1640*/  LDS R18, [R4] ;  /* 0x0000000004127984 */ /* 0x000fe80000000800 */
[----:B------:R-:W0:Y:S04]  /*1650*/  LDS.128 R12, [R5] ;  /* 0x00000000050c7984 */ /* 0x000e280000000c00 */
[----:B------:R-:W1:Y:S04]  /*1660*/  LDS R24, [R4+0x40] ;  /* 0x0000400004187984 */ /* 0x000e680000000800 */
[----:B------:R-:W2:Y:S04]  /*1670*/  LDS R27, [R4+0x80] ;  /* 0x00008000041b7984 */ /* 0x000ea80000000800 */
[----:B------:R-:W-:Y:S04]  /*1680*/  LDS.128 R8, [R5+0x10] ;  /* 0x0000100005087984 */ /* 0x000fe80000000c00 */
[----:B------:R-:W-:Y:S01]  /*1690*/  LDS R29, [R4+0x180] ;  /* 0x00018000041d7984 */ /* 0x000fe20000000800 */
[----:B0-----:R-:W-:-:S03]  /*16a0*/  FFMA R12, R12, R18, R16 ;  /* 0x000000120c0c7223 */ /* 0x001fc60000000010 */
[----:B------:R-:W0:Y:S01]  /*16b0*/  LDS R16, [R4+0xc0] ;  /* 0x0000c00004107984 */ /* 0x000e220000000800 */
[----:B-1----:R-:W-:-:S03]  /*16c0*/  FFMA R24, R24, R13, R12 ;  /* 0x0000000d18187223 */ /* 0x002fc6000000000c */
[----:B------:R-:W1:Y:S01]  /*16d0*/  LDS R13, [R4+0x100] ;  /* 0x00010000040d7984 */ /* 0x000e620000000800 */
[----:B--2---:R-:W-:-:S03]  /*16e0*/  FFMA R14, R27, R14, R24 ;  /* 0x0000000e1b0e7223 */ /* 0x004fc60000000018 */
[----:B------:R-:W2:Y:S04]  /*16f0*/  LDS R12, [R4+0x140] ;  /* 0x00014000040c7984 */ /* 0x000ea80000000800 */
[----:B------:R-:W-:Y:S01]  /*1700*/  LDS R27, [R4+0x280] ;  /* 0x00028000041b7984 */ /* 0x000fe20000000800 */
[----:B0-----:R-:W-:-:S03]  /*1710*/  FFMA R15, R16, R15, R14 ;  /* 0x0000000f100f7223 */ /* 0x001fc6000000000e */
[----:B------:R-:W-:Y:S01]  /*1720*/  LDS R16, [R4+0x240] ;  /* 0x0002400004107984 */ /* 0x000fe20000000800 */
[----:B-1----:R-:W-:-:S03]  /*1730*/  FFMA R13, R8, R13, R15 ;  /* 0x0000000d080d7223 */ /* 0x002fc6000000000f */
[----:B------:R-:W0:Y:S01]  /*1740*/  LDS R8, [R4+0x1c0] ;  /* 0x0001c00004087984 */ /* 0x000e220000000800 */
[----:B--2---:R-:W-:-:S03]  /*1750*/  FFMA R18, R12, R9, R13 ;  /* 0x000000090c127223 */ /* 0x004fc6000000000d */
[----:B------:R-:W-:Y:S01]  /*1760*/  LDS R9, [R4+0x200] ;  /* 0x0002000004097984 */ /* 0x000fe20000000800 */
[----:B------:R-:W-:-:S03]  /*1770*/  FFMA R29, R29, R10, R18 ;  /* 0x0000000a1d1d7223 */ /* 0x000fc60000000012 */
[----:B------:R-:W1:Y:S01]  /*1780*/  LDS.128 R12, [R5+0x20] ;  /* 0x00002000050c7984 */ /* 0x000e620000000c00 */
[----:B0-----:R-:W-:-:S03]  /*1790*/  FFMA R11, R8, R11, R29 ;  /* 0x0000000b080b7223 */ /* 0x001fc6000000001d */
[----:B------:R-:W-:Y:S01]  /*17a0*/  LDS R29, [R4+0x3c0] ;  /* 0x0003c000041d7984 */ /* 0x000fe20000000800 */
[----:B-1----:R-:W-:-:S03]  /*17b0*/  FFMA R9, R12, R9, R11 ;  /* 0x000000090c097223 */ /* 0x002fc6000000000b */
[----:B------:R-:W0:Y:S01]  /*17c0*/  LDS R12, [R4+0x2c0] ;  /* 0x0002c000040c7984 */ /* 0x000e220000000800 */
[----:B------:R-:W-:-:S03]  /*17d0*/  FFMA R18, R16, R13, R9 ;  /* 0x0000000d10127223 */ /* 0x000fc60000000009 */
[----:B------:R-:W-:Y:S01]  /*17e0*/  LDS R13, [R4+0x300] ;  /* 0x00030000040d7984 */ /* 0x000fe20000000800 */
[----:B------:R-:W-:-:S03]  /*17f0*/  FFMA R27, R27, R14, R18 ;  /* 0x0000000e1b1b7223 */ /* 0x000fc60000000012 */
[----:B------:R-:W1:Y:S04]  /*1800*/  LDS.128 R8, [R5+0x30] ;  /* 0x0000300005087984 */ /* 0x000e680000000c00 */
[----:B------:R-:W2:Y:S04]  /*1810*/  LDS R16, [R4+0x340] ;  /* 0x0003400004107984 */ /* 0x000ea80000000800 */
[----:B------:R-:W3:Y:S01]  /*1820*/  LDS R14, [R4+0x380] ;  /* 0x00038000040e7984 */ /* 0x000ee20000000800 */
[----:B0-----:R-:W-:-:S04]  /*1830*/  FFMA R15, R12, R15, R27 ;  /* 0x0000000f0c0f7223 */ /* 0x001fc8000000001b */
[----:B-1----:R-:W-:-:S04]  /*1840*/  FFMA R13, R8, R13, R15 ;  /* 0x0000000d080d7223 */ /* 0x002fc8000000000f */
[----:B--2---:R-:W-:-:S04]  /*1850*/  FFMA R9, R16, R9, R13 ;  /* 0x0000000910097223 */ /* 0x004fc8000000000d */
[----:B---3--:R-:W-:-:S04]  /*1860*/  FFMA R10, R14, R10, R9 ;  /* 0x0000000a0e0a7223 */ /* 0x008fc80000000009 */
[----:B------:R-:W-:Y:S01]  /*1870*/  FFMA R16, R29, R11, R10 ;  /* 0x0000000b1d107223 */ /* 0x000fe2000000000a */
[----:B------:R-:W-:Y:S06]  /*1880*/  BAR.SYNC.DEFER_BLOCKING 0x0 ;  /* 0x0000000000007b1d */ /* 0x000fec0000010000 */
[----:B------:R-:W-:Y:S05]  /*1890*/  @P0 BRA `(.L_x_1) ;  /* 0xfffffffc003c0947 */ /* 0x000fea000383ffff */
.L_x_0:
[----:B------:R-:W0:Y:S01]  /*18a0*/  LDC.64 R2, c[0x0][0x390] ;  /* 0x0000e400ff027b82 */ /* 0x000e220000000a00 */
[----:B------:R-:W-:-:S04]  /*18b0*/  IMAD R17, R17, R0, R19 ;  /* 0x0000000011117224 */ /* 0x000fc800078e0213 */
[----:B0-----:R-:W-:-:S05]  /*18c0*/  IMAD.WIDE R2, R17, 0x4, R2 ;  /* 0x0000000411027825 */ /* 0x001fca00078e0202 */
[----:B------:R-:W-:Y:S01]  /*18d0*/  STG.E desc[UR8][R2.64], R16 ;  /* 0x0000001002007986 */ /* 0x000fe2000c101908 */
[----:B------:R-:W-:Y:S05]  /*18e0*/  EXIT ;  /* 0x000000000000794d */ /* 0x000fea0003800000 */
.L_x_5:
[----:B------:R-:W-:-:S00]  /*18f0*/  BRA `(.L_x_5) ;  /* 0xfffffffc00fc7947 */ /* 0x000fc0000383ffff */
[----:B------:R-:W-:-:S00]  /*1900*/  NOP ;  /* 0x0000000000007918 */ /* 0x000fc00000000000 */
[----:B------:R-:W-:-:S00]  /*1910*/  NOP ;  /* 0x0000000000007918 */ /* 0x000fc00000000000 */
[----:B------:R-:W-:-:S00]  /*1920*/  NOP ;  /* 0x0000000000007918 */ /* 0x000fc00000000000 */
[----:B------:R-:W-:-:S00]  /*1930*/  NOP ;  /* 0x0000000000007918 */ /* 0x000fc00000000000 */
[----:B------:R-:W-:-:S00]  /*1940*/  NOP ;  /* 0x0000000000007918 */ /* 0x000fc00000000000 */
[----:B------:R-:W-:-:S00]  /*1950*/  NOP ;  /* 0x0000000000007918 */ /* 0x000fc00000000000 */
[----:B------:R-:W-:-:S00]  /*1960*/  NOP ;  /* 0x0000000000007918 */ /* 0x000fc00000000000 */
[----:B------:R-:W-:-:S00]  /*1970*/  NOP ;  /* 0x0000000000007918 */ /* 0x000fc00000000000 */
.L_x_11:


//--------------------- .text._Z13NaiveMMKernelPfS_S_i --------------------------
	.section	.text._Z13NaiveMMKernelPfS_S_i,"ax",@progbits
	.align	128
        .global         _Z13NaiveMMKernelPfS_S_i
        .type           _Z13NaiveMMKernelPfS_S_i,@function
        .size           _Z13NaiveMMKernelPfS_S_i,(.L_x_12 - _Z13NaiveMMKernelPfS_S_i)
        .other          _Z13NaiveMMKernelPfS_S_i,@"STO_CUDA_ENTRY STV_DEFAULT"
_Z13NaiveMMKernelPfS_S_i:
.text._Z13NaiveMMKernelPfS_S_i:
[----:B------:R-:W-:Y:S01]  /*0000*/  LDC R1, c[0x0][0x37c] ;  /* 0x0000df00ff017b82 */ /* 0x000fe20000000800 */
[----:B------:R-:W0:Y:S01]  /*0010*/  S2R R0, SR_CTAID.X ;  /* 0x0000000000007919 */ /* 0x000e220000002500 */
[----:B------:R-:W1:Y:S01]  /*0020*/  LDCU UR18, c[0x0][0x398] ;  /* 0x00007300ff1277ac */ /* 0x000e620008000800 */
[----:B------:R-:W-:Y:S01]  /*0030*/  HFMA2 R12, -RZ, RZ, 0, 0 ;  /* 0x00000000ff0c7431 */ /* 0x000fe200000001ff */
[----:B------:R-:W0:Y:S01]  /*0040*/  S2R R3, SR_TID.X ;  /* 0x0000000000037919 */ /* 0x000e220000002100 */
[----:B------:R-:W0:Y:S01]  /*0050*/  LDCU UR4, c[0x0][0x360] ;  /* 0x00006c00ff0477ac */ /* 0x000e220008000800 */
[----:B------:R-:W2:Y:S01]  /*0060*/  S2R R13, SR_CTAID.Y ;  /* 0x00000000000d7919 */ /* 0x000ea20000002600 */
[----:B------:R-:W2:Y:S01]  /*0070*/  LDCU UR5, c[0x0][0x364] ;  /* 0x00006c80ff0577ac */ /* 0x000ea20008000800 */
[----:B------:R-:W2:Y:S01]  /*0080*/  S2R R2, SR_TID.Y ;  /* 0x0000000000027919 */ /* 0x000ea20000002200 */
[----:B------:R-:W3:Y:S01]  /*0090*/  LDCU.64 UR16, c[0x0][0x358] ;  /* 0x00006b00ff1077ac */ /* 0x000ee20008000a00 */
[----:B-1----:R-:W-:Y:S01]  /*00a0*/  UISETP.GE.AND UP0, UPT, UR18, 0x1, UPT ;  /* 0x000000011200788c */ /* 0x002fe2000bf06270 */
[----:B0-----:R-:W-:-:S02]  /*00b0*/  IMAD R0, R0, UR4, R3 ;  /* 0x0000000400007c24 */ /* 0x001fc4000f8e0203 */
[----:B--2---:R-:W-:-:S06]  /*00c0*/  IMAD R13, R13, UR5, R2 ;  /* 0x000000050d0d7c24 */ /* 0x004fcc000f8e0202 */
[----:B---3--:R-:W-:Y:S05]  /*00d0*/  BRA.U !UP0, `(.L_x_6) ;  /* 0x0000000908647547 */ /* 0x008fea000b800000 */
[----:B------:R-:W-:Y:S02]  /*00e0*/  UISETP.GE.U32.AND UP1, UPT, UR18, 0x8, UPT ;  /* 0x000000081200788c */ /* 0x000fe4000bf26070 */
[----:B------:R-:W-:Y:S01]  /*00f0*/  IMAD R5, R13, UR18, RZ ;  /* 0x000000120d057c24 */ /* 0x000fe2000f8e02ff */
[----:B------:R-:W-:Y:S01]  /*0100*/  ULOP3.LUT UR19, UR18, 0x7, URZ, 0xc0, !UPT ;  /* 0x0000000712137892 */ /* 0x000fe2000f8ec0ff */
[----:B------:R-:W-:Y:S01]  /*0110*/  MOV R12, RZ ;  /* 0x000000ff000c7202 */ /* 0x000fe20000000f00 */
[----:B------:R-:W-:Y:S02]  /*0120*/  UMOV UR4, URZ ;  /* 0x000000ff00047c82 */ /* 0x000fe40008000000 */
[----:B------:R-:W-:Y:S02]  /*0130*/  UISETP.NE.AND UP0, UPT, UR19, URZ, UPT ;  /* 0x000000ff1300728c */ /* 0x000fe4000bf05270 */
[----:B------:R-:W-:Y:S09]  /*0140*/  BRA.U !UP1, `(.L_x_7) ;  /* 0x0000000509087547 */ /* 0x000ff2000b800000 */
[----:B------:R-:W0:Y:S01]  /*0150*/  LDCU.128 UR20, c[0x0][0x380] ;  /* 0x00007000ff1477ac */ /* 0x000e220008000c00 */
[----:B------:R-:W-:Y:S02]  /*0160*/  MOV R12, RZ ;  /* 0x000000ff000c7202 */ /* 0x000fe40000000f00 */
[----:B------:R-:W-:Y:S01]  /*0170*/  MOV R14, R0 ;  /* 0x00000000000e7202 */ /* 0x000fe20000000f00 */
[----:B------:R-:W-:-:S04]  /*0180*/  ULOP3.LUT UR4, UR18, 0x7ffffff8, URZ, 0xc0, !UPT ;  /* 0x7ffffff812047892 */ /* 0x000fc8000f8ec0ff */
[----:B------:R-:W-:Y:S01]  /*0190*/  UIADD3 UR5, UPT, UPT, -UR4, URZ, URZ ;  /* 0x000000ff04057290 */ /* 0x000fe2000fffe1ff */
[----:B0-----:R-:W-:Y:S01]  /*01a0*/  MOV R2, UR20 ;  /* 0x0000001400027c02 */ /* 0x001fe20008000f00 */
[----:B------:R-:W-:Y:S01]  /*01b0*/  UIMAD.WIDE.U32 UR6, UR18, 0xc, UR22 ;  /* 0x0000000c120678a5 */ /* 0x000fe2000f8e0016 */
[----:B------:R-:W-:Y:S01]  /*01c0*/  MOV R3, UR21 ;  /* 0x0000001500037c02 */ /* 0x000fe20008000f00 */
[----:B------:R-:W-:Y:S02]  /*01d0*/  UIMAD.WIDE.U32 UR8, UR18, 0x10, UR22 ;  /* 0x00000010120878a5 */ /* 0x000fe4000f8e0016 */
[----:B------:R-:W-:Y:S01]  /*01e0*/  UIMAD.WIDE.U32 UR10, UR18, 0x14, UR22 ;  /* 0x00000014120a78a5 */ /* 0x000fe2000f8e0016 */
[----:B------:R-:W-:Y:S01]  /*01f0*/  IMAD.WIDE.U32 R2, R5, 0x4, R2 ;  /* 0x0000000405027825 */ /* 0x000fe200078e0002 */
[----:B------:R-:W-:Y:S02]  /*0200*/  UIMAD.WIDE.U32 UR12, UR18, 0x18, UR22 ;  /* 0x00000018120c78a5 */ /* 0x000fe4000f8e0016 */
[----:B------:R-:W-:Y:S01]  /*0210*/  UIMAD.WIDE.U32 UR14, UR18, 0x1c, UR22 ;  /* 0x0000001c120e78a5 */ /* 0x000fe2000f8e0016 */
[----:B------:R-:W-:-:S04]  /*0220*/  IADD3 R2, P0, PT, R2, 0x10, RZ ;  /* 0x0000001002027810 */ /* 0x000fc80007f1e0ff */
[----:B------:R-:W-:-:S09]  /*0230*/  IADD3.X R3, PT, PT, RZ, R3, RZ, P0, !PT ;  /* 0x00000003ff037210 */ /* 0x000fd200007fe4ff */
.L_x_8:
[----:B------:R-:W-:Y:S01]  /*0240*/  HFMA2 R23, -RZ, RZ, 0, 2.384185791015625e-07 ;  /* 0x00000004ff177431 */ /* 0x000fe200000001ff */
[----:B------:R-:W-:Y:S01]  /*0250*/  UIMAD.WIDE.U32 UR24, UR18, 0x4, UR22 ;  /* 0x00000004121878a5 */ /* 0x000fe2000f8e0016 */
[----:B------:R-:W2:Y:S01]  /*0260*/  LDG.E R21, desc[UR16][R2.64+-0x10] ;  /* 0xfffff01002157981 */ /* 0x000ea2000c1e1900 */
[----:B------:R-:W-:Y:S01]  /*0270*/  UIMAD.WIDE.U32 UR20, UR18, 0x8, UR22 ;  /* 0x00000008121478a5 */ /* 0x000fe2000f8e0016 */
[----:B------:R-:W-:Y:S02]  /*0280*/  IMAD.MOV.U32 R11, RZ, RZ, 0x4 ;  /* 0x00000004ff0b7424 */ /* 0x000fe400078e00ff */
[----:B------:R-:W-:Y:S01]  /*0290*/  HFMA2 R7, -RZ, RZ, 0, 2.384185791015625e-07 ;  /* 0x00000004ff077431 */ /* 0x000fe200000001ff */
[----:B------:R-:W3:Y:S01]  /*02a0*/  LDG.E R19, desc[UR16][R2.64+-0xc] ;  /* 0xfffff41002137981 */ /* 0x000ee2000c1e1900 */
[----:B------:R-:W-:Y:S02]  /*02b0*/  MOV R8, UR24 ;  /* 0x0000001800087c02 */ /* 0x000fe40008000f00 */
[----:B------:R-:W-:Y:S01]  /*02c0*/  MOV R9, UR25 ;  /* 0x0000001900097c02 */ /* 0x000fe20008000f00 */
[C---:B------:R-:W-:Y:S01]  /*02d0*/  IMAD.WIDE R22, R14.reuse, R23, UR22 ;  /* 0x000000160e167e25 */ /* 0x040fe2000f8e0217 */
[----:B------:R-:W-:Y:S01]  /*02e0*/  MOV R24, UR20 ;  /* 0x0000001400187c02 */ /* 0x000fe20008000f00 */
[----:B------:R-:W4:Y:S01]  /*02f0*/  LDG.E R17, desc[UR16][R2.64+-0x8] ;  /* 0xfffff81002117981 */ /* 0x000f22000c1e1900 */
[----:B------:R-:W-:Y:S01]  /*0300*/  MOV R25, UR21 ;  /* 0x0000001500197c02 */ /* 0x000fe20008000f00 */
[----:B------:R-:W-:-:S02]  /*0310*/  IMAD.WIDE R8, R14, 0x4, R8 ;  /* 0x000000040e087825 */ /* 0x000fc400078e0208 */
[----:B------:R-:W2:Y:S02]  /*0320*/  LDG.E R22, desc[UR16][R22.64] ;  /* 0x0000001016167981 */ /* 0x000ea4000c1e1900 */
[C---:B------:R-:W-:Y:S01]  /*0330*/  IMAD.WIDE R24, R14.reuse, 0x4, R24 ;  /* 0x000000040e187825 */ /* 0x040fe200078e0218 */
[----:B------:R-:W-:Y:S01]  /*0340*/  MOV R5, 0x4 ;  /* 0x0000000400057802 */ /* 0x000fe20000000f00 */
[----:B------:R0:W3:Y:S02]  /*0350*/  LDG.E R20, desc[UR16][R8.64] ;  /* 0x0000001008147981 */ /* 0x0000e4000c1e1900 */
[C---:B------:R-:W-:Y:S02]  /*0360*/  IMAD.WIDE R10, R14.reuse, R11, UR6 ;  /* 0x000000060e0a7e25 */ /* 0x040fe4000f8e020b */
[----:B------:R-:W4:Y:S02]  /*0370*/  LDG.E R18, desc[UR16][R24.64] ;  /* 0x0000001018127981 */ /* 0x000f24000c1e1900 */
[----:B------:R-:W-:-:S04]  /*0380*/  IMAD.WIDE R4, R14, R5, UR8 ;  /* 0x000000080e047e25 */ /* 0x000fc8000f8e0205 */
[----:B------:R-:W-:Y:S01]  /*0390*/  HFMA2 R27, -RZ, RZ, 0, 2.384185791015625e-07 ;  /* 0x00000004ff1b7431 */ /* 0x000fe200000001ff */
[----:B------:R1:W5:Y:S01]  /*03a0*/  LDG.E R16, desc[UR16][R10.64] ;  /* 0x000000100a107981 */ /* 0x000362000c1e1900 */
[----:B0-----:R-:W-:-:S03]  /*03b0*/  MOV R9, 0x4 ;  /* 0x0000000400097802 */ /* 0x001fc60000000f00 */
[----:B------:R-:W5:Y:S01]  /*03c0*/  LDG.E R15, desc[UR16][R2.64+-0x4] ;  /* 0xfffffc10020f7981 */ /* 0x000f62000c1e1900 */
[----:B------:R-:W-:-:S03]  /*03d0*/  IMAD.WIDE R6, R14, R7, UR10 ;  /* 0x0000000a0e067e25 */ /* 0x000fc6000f8e0207 */
[----:B------:R0:W5:Y:S01]  /*03e0*/  LDG.E R4, desc[UR16][R4.64] ;  /* 0x0000001004047981 */ /* 0x000162000c1e1900 */
[----:B------:R-:W-:-:S03]  /*03f0*/  IMAD.WIDE R8, R14, R9, UR12 ;  /* 0x0000000c0e087e25 */ /* 0x000fc6000f8e0209 */
[----:B------:R-:W5:Y:S01]  /*0400*/  LDG.E R23, desc[UR16][R2.64] ;  /* 0x0000001002177981 */ /* 0x000f62000c1e1900 */
[----:B-1----:R-:W-:-:S03]  /*0410*/  IMAD.WIDE R10, R14, R27, UR14 ;  /* 0x0000000e0e0a7e25 */ /* 0x002fc6000f8e021b */
[----:B------:R-:W5:Y:S04]  /*0420*/  LDG.E R7, desc[UR16][R6.64] ;  /* 0x0000001006077981 */ /* 0x000f68000c1e1900 */
[----:B------:R-:W5:Y:S04]  /*0430*/  LDG.E R24, desc[UR16][R2.64+0x4] ;  /* 0x0000041002187981 */ /* 0x000f68000c1e1900 */
[----:B------:R-:W5:Y:S04]  /*0440*/  LDG.E R8, desc[UR16][R8.64] ;  /* 0x0000001008087981 */ /* 0x000f68000c1e1900 */
[----:B------:R-:W5:Y:S04]  /*0450*/  LDG.E R25, desc[UR16][R2.64+0x8] ;  /* 0x0000081002197981 */ /* 0x000f68000c1e1900 */
[----:B------:R-:W5:Y:S04]  /*0460*/  LDG.E R10, desc[UR16][R10.64] ;  /* 0x000000100a0a7981 */ /* 0x000f68000c1e1900 */
[----:B------:R1:W5:Y:S01]  /*0470*/  LDG.E R27, desc[UR16][R2.64+0xc] ;  /* 0x00000c10021b7981 */ /* 0x000362000c1e1900 */
[----:B------:R-:W-:-:S04]  /*0480*/  UIADD3 UR5, UPT, UPT, UR5, 0x8, URZ ;  /* 0x0000000805057890 */ /* 0x000fc8000fffe0ff */
[----:B------:R-:W-:Y:S01]  /*0490*/  UISETP.NE.AND UP1, UPT, UR5, URZ, UPT ;  /* 0x000000ff0500728c */ /* 0x000fe2000bf25270 */
[----:B0-----:R-:W-:Y:S02]  /*04a0*/  MOV R5, UR18 ;  /* 0x0000001200057c02 */ /* 0x001fe40008000f00 */
[----:B-1----:R-:W-:Y:S02]  /*04b0*/  IADD3 R2, P0, PT, R2, 0x20, RZ ;  /* 0x0000002002027810 */ /* 0x002fe40007f1e0ff */
[----:B------:R-:W-:Y:S02]  /*04c0*/  LEA R14, R5, R14, 0x3 ;  /* 0x0000000e050e7211 */ /* 0x000fe400078e18ff */
[----:B------:R-:W-:Y:S01]  /*04d0*/  IADD3.X R3, PT, PT, RZ, R3, RZ, P0, !PT ;  /* 0x00000003ff037210 */ /* 0x000fe200007fe4ff */
[----:B--2---:R-:W-:-:S04]  /*04e0*/  FFMA R22, R21, R22, R12 ;  /* 0x0000001615167223 */ /* 0x004fc8000000000c */
[----:B---3--:R-:W-:-:S04]  /*04f0*/  FFMA R20, R19, R20, R22 ;  /* 0x0000001413147223 */ /* 0x008fc80000000016 */
[----:B----4-:R-:W-:-:S04]  /*0500*/  FFMA R18, R17, R18, R20 ;  /* 0x0000001211127223 */ /* 0x010fc80000000014 */
[----:B-----5:R-:W-:-:S04]  /*0510*/  FFMA R16, R15, R16, R18 ;  /* 0x000000100f107223 */ /* 0x020fc80000000012 */
[----:B------:R-:W-:-:S04]  /*0520*/  FFMA R23, R23, R4, R16 ;  /* 0x0000000417177223 */ /* 0x000fc80000000010 */
[----:B------:R-:W-:-:S04]  /*0530*/  FFMA R24, R24, R7, R23 ;  /* 0x0000000718187223 */ /* 0x000fc80000000017 */
[----:B------:R-:W-:-:S04]  /*0540*/  FFMA R8, R25, R8, R24 ;  /* 0x0000000819087223 */ /* 0x000fc80000000018 */
[----:B------:R-:W-:Y:S01]  /*0550*/  FFMA R12, R27, R10, R8 ;  /* 0x0000000a1b0c7223 */ /* 0x000fe20000000008 */
[----:B------:R-:W-:Y:S06]  /*0560*/  BRA.U UP1, `(.L_x_8) ;  /* 0xfffffffd01347547 */ /* 0x000fec000b83ffff */
.L_x_7:
[----:B------:R-:W-:Y:S05]  /*0570*/  BRA.U !UP0, `(.L_x_6) ;  /* 0x00000005083c7547 */ /* 0x000fea000b800000 */
[----:B------:R-:W-:Y:S01]  /*0580*/  UISETP.GE.U32.AND UP0, UPT, UR19, 0x4, UPT ;  /* 0x000000041300788c */ /* 0x000fe2000bf06070 */
[----:B------:R-:W-:Y:S01]  /*0590*/  IMAD R2, R13, UR18, RZ ;  /* 0x000000120d027c24 */ /* 0x000fe2000f8e02ff */
[----:B------:R-:W-:-:S04]  /*05a0*/  ULOP3.LUT UR5, UR18, 0x3, URZ, 0xc0, !UPT ;  /* 0x0000000312057892 */ /* 0x000fc8000f8ec0ff */
[----:B------:R-:W-:-:S03]  /*05b0*/  UISETP.NE.AND UP1, UPT, UR5, URZ, UPT ;  /* 0x000000ff0500728c */ /* 0x000fc6000bf25270 */
[----:B------:R-:W-:Y:S08]  /*05c0*/  BRA.U !UP0, `(.L_x_9) ;  /* 0x00000001087c7547 */ /* 0x000ff0000b800000 */
[----:B------:R-:W0:Y:S01]  /*05d0*/  LDC.64 R6, c[0x0][0x388] ;  /* 0x0000e200ff067b82 */ /* 0x000e220000000a00 */
[----:B------:R-:W1:Y:S01]  /*05e0*/  LDCU.64 UR6, c[0x0][0x380] ;  /* 0x00007000ff0677ac */ /* 0x000e620008000a00 */
[----:B------:R-:W-:Y:S01]  /*05f0*/  MOV R5, UR4 ;  /* 0x0000000400057c02 */ /* 0x000fe20008000f00 */
[C---:B------:R-:W-:Y:S01]  /*0600*/  VIADD R3, R2.reuse, UR4 ;  /* 0x0000000402037c36 */ /* 0x040fe20008000000 */
[----:B------:R-:W-:Y:S02]  /*0610*/  MOV R11, UR18 ;  /* 0x00000012000b7c02 */ /* 0x000fe40008000f00 */
[----:B------:R-:W-:Y:S01]  /*0620*/  IADD3 R14, P0, PT, R2, UR4, RZ ;  /* 0x00000004020e7c10 */ /* 0x000fe2000ff1e0ff */
[----:B------:R-:W-:Y:S01]  /*0630*/  IMAD R5, R5, UR18, R0 ;  /* 0x0000001205057c24 */ /* 0x000fe2000f8e0200 */
[----:B------:R-:W2:Y:S01]  /*0640*/  LDC.64 R8, c[0x0][0x380] ;  /* 0x0000e000ff087b82 */ /* 0x000ea20000000a00 */
[----:B------:R-:W-:Y:S02]  /*0650*/  MOV R15, UR18 ;  /* 0x00000012000f7c02 */ /* 0x000fe40008000f00 */
[----:B------:R-:W-:Y:S01]  /*0660*/  MOV R17, UR18 ;  /* 0x0000001200117c02 */ /* 0x000fe20008000f00 */
[----:B0-----:R-:W-:-:S04]  /*0670*/  IMAD.WIDE R6, R5, 0x4, R6 ;  /* 0x0000000405067825 */ /* 0x001fc800078e0206 */
[----:B------:R-:W-:Y:S02]  /*0680*/  IMAD.WIDE.U32 R10, R11, 0x4, R6 ;  /* 0x000000040b0a7825 */ /* 0x000fe400078e0006 */
[----:B------:R-:W3:Y:S02]  /*0690*/  LDG.E R6, desc[UR16][R6.64] ;  /* 0x0000001006067981 */ /* 0x000ee4000c1e1900 */
[----:B--2---:R-:W-:Y:S01]  /*06a0*/  IMAD.WIDE.U32 R8, R3, 0x4, R8 ;  /* 0x0000000403087825 */ /* 0x004fe200078e0008 */
[----:B------:R-:W-:Y:S02]  /*06b0*/  IADD3.X R3, PT, PT, RZ, RZ, RZ, P0, !PT ;  /* 0x000000ffff037210 */ /* 0x000fe400007fe4ff */
[----:B-1----:R-:W-:-:S03]  /*06c0*/  LEA R4, P0, R14, UR6, 0x2 ;  /* 0x000000060e047c11 */ /* 0x002fc6000f8010ff */
[----:B------:R-:W3:Y:S01]  /*06d0*/  LDG.E R9, desc[UR16][R8.64] ;  /* 0x0000001008097981 */ /* 0x000ee2000c1e1900 */
[----:B------:R-:W-:Y:S01]  /*06e0*/  LEA.HI.X R5, R14, UR7, R3, 0x2, P0 ;  /* 0x000000070e057c11 */ /* 0x000fe200080f1403 */
[----:B------:R-:W-:Y:S02]  /*06f0*/  IMAD.WIDE.U32 R14, R15, 0x4, R10 ;  /* 0x000000040f0e7825 */ /* 0x000fe400078e000a */
[----:B------:R-:W2:Y:S04]  /*0700*/  LDG.E R3, desc[UR16][R10.64] ;  /* 0x000000100a037981 */ /* 0x000ea8000c1e1900 */
[----:B------:R-:W2:Y:S01]  /*0710*/  LDG.E R18, desc[UR16][R4.64+0x4] ;  /* 0x0000041004127981 */ /* 0x000ea2000c1e1900 */
[----:B------:R-:W-:-:S03]  /*0720*/  IMAD.WIDE.U32 R16, R17, 0x4, R14 ;  /* 0x0000000411107825 */ /* 0x000fc600078e000e */
[----:B------:R-:W4:Y:S04]  /*0730*/  LDG.E R19, desc[UR16][R14.64] ;  /* 0x000000100e137981 */ /* 0x000f28000c1e1900 */
[----:B------:R-:W4:Y:S04]  /*0740*/  LDG.E R20, desc[UR16][R4.64+0x8] ;  /* 0x0000081004147981 */ /* 0x000f28000c1e1900 */
[----:B------:R-:W5:Y:S04]  /*0750*/  LDG.E R22, desc[UR16][R4.64+0xc] ;  /* 0x00000c1004167981 */ /* 0x000f68000c1e1900 */
[----:B------:R-:W5:Y:S01]  /*0760*/  LDG.E R16, desc[UR16][R16.64] ;  /* 0x0000001010107981 */ /* 0x000f62000c1e1900 */
[----:B------:R-:W-:Y:S01]  /*0770*/  UIADD3 UR4, UPT, UPT, UR4, 0x4, URZ ;  /* 0x0000000404047890 */ /* 0x000fe2000fffe0ff */
[----:B---3--:R-:W-:-:S04]  /*0780*/  FFMA R9, R9, R6, R12 ;  /* 0x0000000609097223 */ /* 0x008fc8000000000c */
[----:B--2---:R-:W-:-:S04]  /*0790*/  FFMA R3, R18, R3, R9 ;  /* 0x0000000312037223 */ /* 0x004fc80000000009 */
[----:B----4-:R-:W-:-:S04]  /*07a0*/  FFMA R3, R20, R19, R3 ;  /* 0x0000001314037223 */ /* 0x010fc80000000003 */
[----:B-----5:R-:W-:-:S07]  /*07b0*/  FFMA R12, R22, R16, R3 ;  /* 0x00000010160c7223 */ /* 0x020fce0000000003 */
.L_x_9:
[----:B------:R-:W-:Y:S05]  /*07c0*/  BRA.U !UP1, `(.L_x_6) ;  /* 0x0000000109a87547 */ /* 0x000fea000b800000 */
[----:B------:R-:W-:Y:S01]  /*07d0*/  UISETP.NE.AND UP0, UPT, UR5, 0x1, UPT ;  /* 0x000000010500788c */ /* 0x000fe2000bf05270 */
[----:B------:R-:W-:Y:S01]  /*07e0*/  MOV R9, UR4 ;  /* 0x0000000400097c02 */ /* 0x000fe20008000f00 */
[----:B------:R-:W-:Y:S02]  /*07f0*/  ULOP3.LUT UR5, UR18, 0x1, URZ, 0xc0, !UPT ;  /* 0x0000000112057892 */ /* 0x000fe4000f8ec0ff */
[----:B------:R-:W-:Y:S02]  /*0800*/  MOV R17, UR18 ;  /* 0x0000001200117c02 */ /* 0x000fe40008000f00 */
[----:B------:R-:W-:Y:S01]  /*0810*/  UISETP.NE.U32.AND UP1, UPT, UR5, 0x1, UPT ;  /* 0x000000010500788c */ /* 0x000fe2000bf25070 */
[----:B------:R-:W-:-:S04]  /*0820*/  PLOP3.LUT P1, PT, PT, PT, UP0, 0x80, 0x8 ;  /* 0x000000000008781c */ /* 0x000fc80003f2f008 */
[----:B------:R-:W0:Y:S01]  /*0830*/  @UP0 LDCU.128 UR8, c[0x0][0x380] ;  /* 0x00007000ff0807ac */ /* 0x000e220008000c00 */
[----:B------:R-:W-:Y:S01]  /*0840*/  PLOP3.LUT P0, PT, PT, PT, UP1, 0x80, 0x8 ;  /* 0x000000000008781c */ /* 0x000fe20003f0f018 */
[----:B------:R-:W1:Y:S04]  /*0850*/  @UP0 LDCU.64 UR6, c[0x0][0x380] ;  /* 0x00007000ff0607ac */ /* 0x000e680008000a00 */
[----:B------:R-:W2:Y:S03]  /*0860*/  @!UP1 LDCU.128 UR12, c[0x0][0x380] ;  /* 0x00007000ff0c97ac */ /* 0x000ea60008000c00 */
[C---:B------:R-:W-:Y:S02]  /*0870*/  @P1 IADD3 R3, PT, PT, R2.reuse, UR4, RZ ;  /* 0x0000000402031c10 */ /* 0x040fe4000fffe0ff */
[----:B------:R-:W-:Y:S01]  /*0880*/  @P1 IADD3 R5, P2, PT, R2, UR4, RZ ;  /* 0x0000000402051c10 */ /* 0x000fe2000ff5e0ff */
[----:B------:R-:W-:-:S03]  /*0890*/  @UP0 UIADD3 UR4, UPT, UPT, UR4, 0x2, URZ ;  /* 0x0000000204040890 */ /* 0x000fc6000fffe0ff */
[----:B------:R-:W-:Y:S02]  /*08a0*/  @P1 IADD3.X R8, PT, PT, RZ, RZ, RZ, P2, !PT ;  /* 0x000000ffff081210 */ /* 0x000fe400017fe4ff */
[----:B0-----:R-:W-:Y:S01]  /*08b0*/  MOV R14, UR8 ;  /* 0x00000008000e7c02 */ /* 0x001fe20008000f00 */
[----:B------:R-:W-:Y:S01]  /*08c0*/  IMAD.U32 R6, RZ, RZ, UR10 ;  /* 0x0000000aff067e24 */ /* 0x000fe2000f8e00ff */
[----:B------:R-:W-:Y:S02]  /*08d0*/  MOV R15, UR9 ;  /* 0x00000009000f7c02 */ /* 0x000fe40008000f00 */
[----:B------:R-:W-:Y:S02]  /*08e0*/  MOV R7, UR11 ;  /* 0x0000000b00077c02 */ /* 0x000fe40008000f00 */
[----:B-1----:R-:W-:Y:S01]  /*08f0*/  @P1 LEA R4, P2, R5, UR6, 0x2 ;  /* 0x0000000605041c11 */ /* 0x002fe2000f8410ff */
[----:B------:R-:W-:-:S04]  /*0900*/  @P1 IMAD.WIDE.U32 R14, R3, 0x4, R14 ;  /* 0x00000004030e1825 */ /* 0x000fc800078e000e */
[----:B------:R-:W-:Y:S01]  /*0910*/  @P1 IMAD R3, R9, UR18, R0 ;  /* 0x0000001209031c24 */ /* 0x000fe2000f8e0200 */
[----:B------:R-:W-:-:S03]  /*0920*/  MOV R21, UR4 ;  /* 0x0000000400157c02 */ /* 0x000fc60008000f00 */
[----:B------:R-:W-:Y:S01]  /*0930*/  @P1 IMAD.WIDE R6, R3, 0x4, R6 ;  /* 0x0000000403061825 */ /* 0x000fe200078e0206 */
[----:B------:R-:W-:Y:S01]  /*0940*/  @P1 LEA.HI.X R5, R5, UR7, R8, 0x2, P2 ;  /* 0x0000000705051c11 */ /* 0x000fe200090f1408 */
[----:B------:R-:W3:Y:S01]  /*0950*/  @P1 LDG.E R3, desc[UR16][R14.64] ;  /* 0x000000100e031981 */ /* 0x000ee2000c1e1900 */
[----:B--2---:R-:W-:Y:S01]  /*0960*/  MOV R8, UR12 ;  /* 0x0000000c00087c02 */ /* 0x004fe20008000f00 */
[----:B------:R-:W-:Y:S01]  /*0970*/  @!P0 IMAD R21, R21, UR18, R0 ;  /* 0x0000001215158c24 */ /* 0x000fe2000f8e0200 */
[----:B------:R-:W-:Y:S01]  /*0980*/  MOV R9, UR13 ;  /* 0x0000000d00097c02 */ /* 0x000fe20008000f00 */
[----:B------:R-:W-:Y:S01]  /*0990*/  @P1 IMAD.WIDE.U32 R16, R17, 0x4, R6 ;  /* 0x0000000411101825 */ /* 0x000fe200078e0006 */
[----:B------:R-:W-:Y:S01]  /*09a0*/  @!P0 IADD3 R19, PT, PT, R2, UR4, RZ ;  /* 0x0000000402138c10 */ /* 0x000fe2000fffe0ff */
[----:B------:R-:W3:Y:S01]  /*09b0*/  @P1 LDG.E R6, desc[UR16][R6.64] ;  /* 0x0000001006061981 */ /* 0x000ee2000c1e1900 */
[----:B------:R-:W-:Y:S02]  /*09c0*/  MOV R10, UR14 ;  /* 0x0000000e000a7c02 */ /* 0x000fe40008000f00 */
[----:B------:R-:W-:Y:S01]  /*09d0*/  MOV R11, UR15 ;  /* 0x0000000f000b7c02 */ /* 0x000fe20008000f00 */
[----:B------:R-:W-:Y:S01]  /*09e0*/  @!P0 IMAD.WIDE.U32 R8, R19, 0x4, R8 ;  /* 0x0000000413088825 */ /* 0x000fe200078e0008 */
[----:B------:R-:W2:Y:S03]  /*09f0*/  @P1 LDG.E R16, desc[UR16][R16.64] ;  /* 0x0000001010101981 */ /* 0x000ea6000c1e1900 */
[----:B------:R-:W-:Y:S01]  /*0a00*/  @!P0 IMAD.WIDE R10, R21, 0x4, R10 ;  /* 0x00000004150a8825 */ /* 0x000fe200078e020a */
[----:B------:R-:W2:Y:S04]  /*0a10*/  @P1 LDG.E R4, desc[UR16][R4.64+0x4] ;  /* 0x0000041004041981 */ /* 0x000ea8000c1e1900 */
[----:B------:R-:W4:Y:S04]  /*0a20*/  @!P0 LDG.E R9, desc[UR16][R8.64] ;  /* 0x0000001008098981 */ /* 0x000f28000c1e1900 */
[----:B------:R-:W4:Y:S01]  /*0a30*/  @!P0 LDG.E R10, desc[UR16][R10.64] ;  /* 0x000000100a0a8981 */ /* 0x000f22000c1e1900 */
[----:B---3--:R-:W-:-:S04]  /*0a40*/  @P1 FFMA R3, R3, R6, R12 ;  /* 0x0000000603031223 */ /* 0x008fc8000000000c */
[----:B--2---:R-:W-:-:S04]  /*0a50*/  @P1 FFMA R12, R4, R16, R3 ;  /* 0x00000010040c1223 */ /* 0x004fc80000000003 */
[----:B----4-:R-:W-:-:S07]  /*0a60*/  @!P0 FFMA R12, R9, R10, R12 ;  /* 0x0000000a090c8223 */ /* 0x010fce000000000c */
.L_x_6:
[----:B------:R-:W0:Y:S01]  /*0a70*/  LDC.64 R2, c[0x0][0x390] ;  /* 0x0000e400ff027b82 */ /* 0x000e220000000a00 */
[----:B------:R-:W-:-:S04]  /*0a80*/  IMAD R13, R13, UR18, R0 ;  /* 0x000000120d0d7c24 */ /* 0x000fc8000f8e0200 */
[----:B0-----:R-:W-:-:S05]  /*0a90*/  IMAD.WIDE R2, R13, 0x4, R2 ;  /* 0x000000040d027825 */ /* 0x001fca00078e0202 */
[----:B------:R-:W-:Y:S01]  /*0aa0*/  STG.E desc[UR16][R2.64], R12 ;  /* 0x0000000c02007986 */ /* 0x000fe2000c101910 */
[----:B------:R-:W-:Y:S05]  /*0ab0*/  EXIT ;  /* 0x000000000000794d */ /* 0x000fea0003800000 */
.L_x_10:
        /* <DEDUP_REMOVED lines=12> */
.L_x_12:


//--------------------- .nv.shared._Z17OptimizedMMKernelPfS_S_i --------------------------
	.section	.nv.shared._Z17OptimizedMMKernelPfS_S_i,"aw",@nobits
	.sectionflags	@""
	.align	4
.nv.shared._Z17OptimizedMMKernelPfS_S_i:
	.zero		3072


//--------------------- .nv.shared.reserved.0     --------------------------
	.section	.nv.shared.reserved.0,"aw",@nobits
	.weak		__nv_reservedSMEM_offset_0_alias
	.size		__nv_reservedSMEM_offset_0_alias, 0, 64
	.other		__nv_reservedSMEM_offset_0_alias,@"STO_CUDA_RESERVED_SHARED STV_DEFAULT"
__nv_reservedSMEM_offset_0_alias:
	.zero		0
	.zero		64


//--------------------- .nv.constant0._Z17OptimizedMMKernelPfS_S_i --------------------------
	.section	.nv.constant0._Z17OptimizedMMKernelPfS_S_i,"a",@progbits
	.sectionflags	@""
	.align	4
.nv.constant0._Z17OptimizedMMKernelPfS_S_i:
	.zero		924


//--------------------- .nv.constant0._Z13NaiveMMKernelPfS_S_i --------------------------
	.section	.nv.constant0._Z13NaiveMMKernelPfS_S_i,"a",@progbits
	.sectionflags	@""
	.align	4
.nv.constant0._Z13NaiveMMKernelPfS_S_i:
	.zero		924


//--------------------- SYMBOLS --------------------------

	.type		.nv.reservedSmem.offset0,@object
	.size		.nv.reservedSmem.offset0,0x4
	.type		.nv.reservedSmem.cap,@object
	.size		.nv.reservedSmem.cap,0x4
